	.target	sm_90a

	.elftype	@"ET_EXEC"


//--------------------- .note.nv.tkinfo           --------------------------
	.section	.note.nv.tkinfo,"",@"SHT_NOTE"
	.sectionflags	@"SHF_NOTE_NV_TKINFO"
	.tkinfo
        /*0018*/ 	.word	0x00000002
        /*0030*/ 	.string	""
        /*0030*/ 	.string	"ptxas"
        /*0030*/ 	.string	"Cuda compilation tools, release 13.0, V13.0.88"
        /*0030*/ 	.string	"Build cuda_13.0.r13.0/compiler.36424714_0"
        /*0030*/ 	.string	"-arch sm_90a -m 64 "



//--------------------- .note.nv.cuinfo           --------------------------
	.section	.note.nv.cuinfo,"",@"SHT_NOTE"
	.sectionflags	@"SHF_NOTE_NV_CUINFO"
        /*0018*/ 	.short	0x0002
        /*001a*/ 	.short	0x005a
        /*001c*/ 	.short	0x0082
	.zero		2


//--------------------- .nv.info                  --------------------------
	.section	.nv.info,"",@"SHT_CUDA_INFO"
	.align	4


	//----- nvinfo : EIATTR_REGCOUNT
	.align		4
        /*0000*/ 	.byte	0x04, 0x2f
        /*0002*/ 	.short	(.L_15 - .L_14)
	.align		4
.L_14:
        /*0004*/ 	.word	index@(_ZN7cutlass13device_kernelINS_4gemm6kernel13GemmUniversalIN4cute5tupleIJiiiiEEENS1_10collective13CollectiveMmaINS1_37MainloopSm90TmaGmmaWarpSpecializedFP8ILi17ENS5_IJNS4_1CILi2EEENSA_ILi1EEESC_EEENS1_35KernelTmaWarpSpecializedCooperativeEEENS5_IJNSA_ILi128EEENSA_ILi64EEESH_EEENS_12float_e4m3_tENS5_IJlSC_lEEESJ_SK_NS4_8TiledMMAINS4_8MMA_AtomIJNS4_4SM904GMMA30MMA_64x64x32_F32E4M3E4M3_SS_TNILNSO_7ScaleInE1ELSQ_1EEEEEENS4_6LayoutISD_NS5_IJSC_NSA_ILi0EEESU_EEEEENS5_IJNS4_10UnderscoreESX_SX_EEEEENS4_13SM90_TMA_LOADENS4_14ComposedLayoutINS4_7SwizzleILi2ELi4ELi3EEENS4_18smem_ptr_flag_bitsILi8EEENST_INS5_IJNSA_ILi8EEESH_EEENS5_IJSH_SC_EEEEEEEvNS4_8identityENS4_23SM90_TMA_LOAD_MULTICASTES1A_vS1B_EENS_8epilogue10collective18CollectiveEpilogueINS1E_22Sm90TmaWarpSpecializedILi2ELi2ELi16ELb0ELb0EEEJSI_NS5_IJSG_NSA_ILi32EEEEEESJ_SK_SJ_SK_NS1E_6fusion15FusionCallbacksIS1I_NS1L_23LinCombPerRowBiasEltActINS1E_6thread4ReLuESJ_fSJ_SJ_fLi16ELNS_15FloatRoundStyleE2EEESI_S1K_JEEES10_NS11_INS12_ILi1ELi4ELi3EEES15_NST_INS5_IJS16_S1J_EEENS5_IJS1J_SC_EEEEEEENS4_39AutoVectorizingCopyWithAssumedAlignmentILi128EEENS4_14SM90_TMA_STOREES1X_S1Z_NS4_9Copy_AtomIJNS4_17SM90_U32x4_STSM_NENS_6half_tEEEEvEEEvvEEEEvNT_6ParamsE)
        /*0008*/ 	.word	0x000000a8


	//----- nvinfo : EIATTR_FRAME_SIZE
	.align		4
.L_15:
        /*000c*/ 	.byte	0x04, 0x11
        /*000e*/ 	.short	(.L_17 - .L_16)
	.align		4
.L_16:
        /*0010*/ 	.word	index@(_ZN7cutlass13device_kernelINS_4gemm6kernel13GemmUniversalIN4cute5tupleIJiiiiEEENS1_10collective13CollectiveMmaINS1_37MainloopSm90TmaGmmaWarpSpecializedFP8ILi17ENS5_IJNS4_1CILi2EEENSA_ILi1EEESC_EEENS1_35KernelTmaWarpSpecializedCooperativeEEENS5_IJNSA_ILi128EEENSA_ILi64EEESH_EEENS_12float_e4m3_tENS5_IJlSC_lEEESJ_SK_NS4_8TiledMMAINS4_8MMA_AtomIJNS4_4SM904GMMA30MMA_64x64x32_F32E4M3E4M3_SS_TNILNSO_7ScaleInE1ELSQ_1EEEEEENS4_6LayoutISD_NS5_IJSC_NSA_ILi0EEESU_EEEEENS5_IJNS4_10UnderscoreESX_SX_EEEEENS4_13SM90_TMA_LOADENS4_14ComposedLayoutINS4_7SwizzleILi2ELi4ELi3EEENS4_18smem_ptr_flag_bitsILi8EEENST_INS5_IJNSA_ILi8EEESH_EEENS5_IJSH_SC_EEEEEEEvNS4_8identityENS4_23SM90_TMA_LOAD_MULTICASTES1A_vS1B_EENS_8epilogue10collective18CollectiveEpilogueINS1E_22Sm90TmaWarpSpecializedILi2ELi2ELi16ELb0ELb0EEEJSI_NS5_IJSG_NSA_ILi32EEEEEESJ_SK_SJ_SK_NS1E_6fusion15FusionCallbacksIS1I_NS1L_23LinCombPerRowBiasEltActINS1E_6thread4ReLuESJ_fSJ_SJ_fLi16ELNS_15FloatRoundStyleE2EEESI_S1K_JEEES10_NS11_INS12_ILi1ELi4ELi3EEES15_NST_INS5_IJS16_S1J_EEENS5_IJS1J_SC_EEEEEEENS4_39AutoVectorizingCopyWithAssumedAlignmentILi128EEENS4_14SM90_TMA_STOREES1X_S1Z_NS4_9Copy_AtomIJNS4_17SM90_U32x4_STSM_NENS_6half_tEEEEvEEEvvEEEEvNT_6ParamsE)
        /*0014*/ 	.word	0x00000000


	//----- nvinfo : EIATTR_MIN_STACK_SIZE
	.align		4
.L_17:
        /*0018*/ 	.byte	0x04, 0x12
        /*001a*/ 	.short	(.L_19 - .L_18)
	.align		4
.L_18:
        /*001c*/ 	.word	index@(_ZN7cutlass13device_kernelINS_4gemm6kernel13GemmUniversalIN4cute5tupleIJiiiiEEENS1_10collective13CollectiveMmaINS1_37MainloopSm90TmaGmmaWarpSpecializedFP8ILi17ENS5_IJNS4_1CILi2EEENSA_ILi1EEESC_EEENS1_35KernelTmaWarpSpecializedCooperativeEEENS5_IJNSA_ILi128EEENSA_ILi64EEESH_EEENS_12float_e4m3_tENS5_IJlSC_lEEESJ_SK_NS4_8TiledMMAINS4_8MMA_AtomIJNS4_4SM904GMMA30MMA_64x64x32_F32E4M3E4M3_SS_TNILNSO_7ScaleInE1ELSQ_1EEEEEENS4_6LayoutISD_NS5_IJSC_NSA_ILi0EEESU_EEEEENS5_IJNS4_10UnderscoreESX_SX_EEEEENS4_13SM90_TMA_LOADENS4_14ComposedLayoutINS4_7SwizzleILi2ELi4ELi3EEENS4_18smem_ptr_flag_bitsILi8EEENST_INS5_IJNSA_ILi8EEESH_EEENS5_IJSH_SC_EEEEEEEvNS4_8identityENS4_23SM90_TMA_LOAD_MULTICASTES1A_vS1B_EENS_8epilogue10collective18CollectiveEpilogueINS1E_22Sm90TmaWarpSpecializedILi2ELi2ELi16ELb0ELb0EEEJSI_NS5_IJSG_NSA_ILi32EEEEEESJ_SK_SJ_SK_NS1E_6fusion15FusionCallbacksIS1I_NS1L_23LinCombPerRowBiasEltActINS1E_6thread4ReLuESJ_fSJ_SJ_fLi16ELNS_15FloatRoundStyleE2EEESI_S1K_JEEES10_NS11_INS12_ILi1ELi4ELi3EEES15_NST_INS5_IJS16_S1J_EEENS5_IJS1J_SC_EEEEEEENS4_39AutoVectorizingCopyWithAssumedAlignmentILi128EEENS4_14SM90_TMA_STOREES1X_S1Z_NS4_9Copy_AtomIJNS4_17SM90_U32x4_STSM_NENS_6half_tEEEEvEEEvvEEEEvNT_6ParamsE)
        /*0020*/ 	.word	0x00000000
.L_19:


//--------------------- .nv.compat                --------------------------
	.section	.nv.compat,"",@"SHT_CUDA_COMPAT_INFO"
	.align	4
        /*0000*/ 	.byte	0x02, 0x09, 0x01, 0x00, 0x02, 0x02, 0x04, 0x00, 0x02, 0x05, 0x05, 0x00, 0x03, 0x07, 0x01, 0x01
        /*0010*/ 	.byte	0x02, 0x03, 0x01, 0x00, 0x02, 0x06, 0x01, 0x00, 0x04, 0x0b, 0x08, 0x00, 0x00, 0x00, 0x00, 0x00
        /*0020*/ 	.byte	0x00, 0x00, 0x00, 0x00


//--------------------- .nv.info._ZN7cutlass13device_kernelINS_4gemm6kernel13GemmUniversalIN4cute5tupleIJiiiiEEENS1_10collective13CollectiveMmaINS1_37MainloopSm90TmaGmmaWarpSpecializedFP8ILi17ENS5_IJNS4_1CILi2EEENSA_ILi1EEESC_EEENS1_35KernelTmaWarpSpecializedCooperativeEEENS5_IJNSA_ILi128EEENSA_ILi64EEESH_EEENS_12float_e4m3_tENS5_IJlSC_lEEESJ_SK_NS4_8TiledMMAINS4_8MMA_AtomIJNS4_4SM904GMMA30MMA_64x64x32_F32E4M3E4M3_SS_TNILNSO_7ScaleInE1ELSQ_1EEEEEENS4_6LayoutISD_NS5_IJSC_NSA_ILi0EEESU_EEEEENS5_IJNS4_10UnderscoreESX_SX_EEEEENS4_13SM90_TMA_LOADENS4_14ComposedLayoutINS4_7SwizzleILi2ELi4ELi3EEENS4_18smem_ptr_flag_bitsILi8EEENST_INS5_IJNSA_ILi8EEESH_EEENS5_IJSH_SC_EEEEEEEvNS4_8identityENS4_23SM90_TMA_LOAD_MULTICASTES1A_vS1B_EENS_8epilogue10collective18CollectiveEpilogueINS1E_22Sm90TmaWarpSpecializedILi2ELi2ELi16ELb0ELb0EEEJSI_NS5_IJSG_NSA_ILi32EEEEEESJ_SK_SJ_SK_NS1E_6fusion15FusionCallbacksIS1I_NS1L_23LinCombPerRowBiasEltActINS1E_6thread4ReLuESJ_fSJ_SJ_fLi16ELNS_15FloatRoundStyleE2EEESI_S1K_JEEES10_NS11_INS12_ILi1ELi4ELi3EEES15_NST_INS5_IJS16_S1J_EEENS5_IJS1J_SC_EEEEEEENS4_39AutoVectorizingCopyWithAssumedAlignmentILi128EEENS4_14SM90_TMA_STOREES1X_S1Z_NS4_9Copy_AtomIJNS4_17SM90_U32x4_STSM_NENS_6half_tEEEEvEEEvvEEEEvNT_6ParamsE --------------------------
	.section	.nv.info._ZN7cutlass13device_kernelINS_4gemm6kernel13GemmUniversalIN4cute5tupleIJiiiiEEENS1_10collective13CollectiveMmaINS1_37MainloopSm90TmaGmmaWarpSpecializedFP8ILi17ENS5_IJNS4_1CILi2EEENSA_ILi1EEESC_EEENS1_35KernelTmaWarpSpecializedCooperativeEEENS5_IJNSA_ILi128EEENSA_ILi64EEESH_EEENS_12float_e4m3_tENS5_IJlSC_lEEESJ_SK_NS4_8TiledMMAINS4_8MMA_AtomIJNS4_4SM904GMMA30MMA_64x64x32_F32E4M3E4M3_SS_TNILNSO_7ScaleInE1ELSQ_1EEEEEENS4_6LayoutISD_NS5_IJSC_NSA_ILi0EEESU_EEEEENS5_IJNS4_10UnderscoreESX_SX_EEEEENS4_13SM90_TMA_LOADENS4_14ComposedLayoutINS4_7SwizzleILi2ELi4ELi3EEENS4_18smem_ptr_flag_bitsILi8EEENST_INS5_IJNSA_ILi8EEESH_EEENS5_IJSH_SC_EEEEEEEvNS4_8identityENS4_23SM90_TMA_LOAD_MULTICASTES1A_vS1B_EENS_8epilogue10collective18CollectiveEpilogueINS1E_22Sm90TmaWarpSpecializedILi2ELi2ELi16ELb0ELb0EEEJSI_NS5_IJSG_NSA_ILi32EEEEEESJ_SK_SJ_SK_NS1E_6fusion15FusionCallbacksIS1I_NS1L_23LinCombPerRowBiasEltActINS1E_6thread4ReLuESJ_fSJ_SJ_fLi16ELNS_15FloatRoundStyleE2EEESI_S1K_JEEES10_NS11_INS12_ILi1ELi4ELi3EEES15_NST_INS5_IJS16_S1J_EEENS5_IJS1J_SC_EEEEEEENS4_39AutoVectorizingCopyWithAssumedAlignmentILi128EEENS4_14SM90_TMA_STOREES1X_S1Z_NS4_9Copy_AtomIJNS4_17SM90_U32x4_STSM_NENS_6half_tEEEEvEEEvvEEEEvNT_6ParamsE,"",@"SHT_CUDA_INFO"
	.sectionflags	@""
	.align	4


	//----- nvinfo : EIATTR_CUDA_API_VERSION
	.align		4
        /*0000*/ 	.byte	0x04, 0x37
        /*0002*/ 	.short	(.L_21 - .L_20)
.L_20:
        /*0004*/ 	.word	0x00000082


	//----- nvinfo : EIATTR_KPARAM_INFO
	.align		4
.L_21:
        /*0008*/ 	.byte	0x04, 0x17
        /*000a*/ 	.short	(.L_23 - .L_22)
.L_22:
        /*000c*/ 	.word	0x00000000
        /*0010*/ 	.short	0x0000
        /*0012*/ 	.short	0x0070
        /*0014*/ 	.byte	0x00, 0xf0, 0x01, 0x1c


	//----- nvinfo : EIATTR_SPARSE_MMA_MASK
	.align		4
.L_23:
        /*0018*/ 	.byte	0x03, 0x50
        /*001a*/ 	.short	0x0000


	//----- nvinfo : EIATTR_MAXREG_COUNT
	.align		4
        /*001c*/ 	.byte	0x03, 0x1b
        /*001e*/ 	.short	0x00a8


	//----- nvinfo : EIATTR_NUM_BARRIERS
	.align		4
        /*0020*/ 	.byte	0x02, 0x4c
        /*0022*/ 	.byte	0x02
	.zero		1


	//----- nvinfo : EIATTR_EXTERNS
	.align		4
        /*0024*/ 	.byte	0x04, 0x0f
        /*0026*/ 	.short	(.L_25 - .L_24)


	//   ....[0]....
	.align		4
.L_24:
        /*0028*/ 	.word	index@(__assertfail)


	//----- nvinfo : EIATTR_MERCURY_ISA_VERSION
	.align		4
.L_25:
        /*002c*/ 	.byte	0x03, 0x5f
        /*002e*/ 	.short	0x0101


	//----- nvinfo : EIATTR_INT_WARP_WIDE_INSTR_OFFSETS
	.align		4
        /*0030*/ 	.byte	0x04, 0x31
        /*0032*/ 	.short	(.L_27 - .L_26)


	//   ....[0]....
.L_26:
        /*0034*/ 	.word	0x00000bb0


	//   ....[1]....
        /*0038*/ 	.word	0x00000bc0


	//   ....[2]....
        /*003c*/ 	.word	0x00000cd0


	//----- nvinfo : EIATTR_COOP_GROUP_MASK_REGIDS
	.align		4
.L_27:
        /*0040*/ 	.byte	0x04, 0x29
        /*0042*/ 	.short	(.L_29 - .L_28)


	//   ....[0]....
.L_28:
        /*0044*/ 	.word	0xffffffff


	//   ....[1]....
        /*0048*/ 	.word	0xffffffff


	//   ....[2]....
        /*004c*/ 	.word	0xffffffff


	//   ....[3]....
        /*0050*/ 	.word	0xffffffff


	//   ....[4]....
        /*0054*/ 	.word	0xffffffff


	//   ....[5]....
        /*0058*/ 	.word	0xffffffff


	//   ....[6]....
        /*005c*/ 	.word	0xffffffff


	//----- nvinfo : EIATTR_COOP_GROUP_INSTR_OFFSETS
	.align		4
.L_29:
        /*0060*/ 	.byte	0x04, 0x28
        /*0062*/ 	.short	(.L_31 - .L_30)


	//   ....[0]....
.L_30:
        /*0064*/ 	.word	0x00000070


	//   ....[1]....
        /*0068*/ 	.word	0x00000080


	//   ....[2]....
        /*006c*/ 	.word	0x00000440


	//   ....[3]....
        /*0070*/ 	.word	0x000007e0


	//   ....[4]....
        /*0074*/ 	.word	0x00000a00


	//   ....[5]....
        /*0078*/ 	.word	0x00000e10


	//   ....[6]....
        /*007c*/ 	.word	0x000019d0


	//----- nvinfo : EIATTR_REG_RECONFIG
	.align		4
.L_31:
        /*0080*/ 	.byte	0x01, 0x54
	.zero		2


	//----- nvinfo : EIATTR_SYSCALL_OFFSETS
	.align		4
        /*0084*/ 	.byte	0x04, 0x46
        /*0086*/ 	.short	(.L_33 - .L_32)


	//   ....[0]....
.L_32:
        /*0088*/ 	.word	0x00002e90


	//   ....[1]....
        /*008c*/ 	.word	0x00002fd0


	//----- nvinfo : EIATTR_MBARRIER_INSTR_OFFSETS
	.align		4
.L_33:
        /*0090*/ 	.byte	0x04, 0x39
        /*0092*/ 	.short	(.L_35 - .L_34)


	//   ....[0]....
.L_34:
        /*0094*/ 	.word	0x00000560
        /*0098*/ 	.word	0x000000ff
        /*009c*/ 	.word	0x00000000
        /*00a0*/ 	.short	0x0100
        /*00a2*/ 	.byte	0x08
	.zero		1


	//   ....[1]....
        /*00a4*/ 	.word	0x00000570
        /*00a8*/ 	.word	0x000000ff
        /*00ac*/ 	.word	0x00000088
        /*00b0*/ 	.short	0x0100
        /*00b2*/ 	.byte	0x08
	.zero		1


	//   ....[2]....
        /*00b4*/ 	.word	0x00000580
        /*00b8*/ 	.word	0x000000ff
        /*00bc*/ 	.word	0x00000008
        /*00c0*/ 	.short	0x0100
        /*00c2*/ 	.byte	0x08
	.zero		1


	//   ....[3]....
        /*00c4*/ 	.word	0x00000590
        /*00c8*/ 	.word	0x000000ff
        /*00cc*/ 	.word	0x00000090
        /*00d0*/ 	.short	0x0100
        /*00d2*/ 	.byte	0x08
	.zero		1


	//   ....[4]....
        /*00d4*/ 	.word	0x000005a0
        /*00d8*/ 	.word	0x000000ff
        /*00dc*/ 	.word	0x00000010
        /*00e0*/ 	.short	0x0100
        /*00e2*/ 	.byte	0x08
	.zero		1


	//   ....[5]....
        /*00e4*/ 	.word	0x000005b0
        /*00e8*/ 	.word	0x000000ff
        /*00ec*/ 	.word	0x00000098
        /*00f0*/ 	.short	0x0100
        /*00f2*/ 	.byte	0x08
	.zero		1


	//   ....[6]....
        /*00f4*/ 	.word	0x000005c0
        /*00f8*/ 	.word	0x000000ff
        /*00fc*/ 	.word	0x00000018
        /*0100*/ 	.short	0x0100
        /*0102*/ 	.byte	0x08
	.zero		1


	//   ....[7]....
        /*0104*/ 	.word	0x000005d0
        /*0108*/ 	.word	0x000000ff
        /*010c*/ 	.word	0x000000a0
        /*0110*/ 	.short	0x0100
        /*0112*/ 	.byte	0x08
	.zero		1


	//   ....[8]....
        /*0114*/ 	.word	0x000005e0
        /*0118*/ 	.word	0x000000ff
        /*011c*/ 	.word	0x00000020
        /*0120*/ 	.short	0x0100
        /*0122*/ 	.byte	0x08
	.zero		1


	//   ....[9]....
        /*0124*/ 	.word	0x000005f0
        /*0128*/ 	.word	0x000000ff
        /*012c*/ 	.word	0x000000a8
        /*0130*/ 	.short	0x0100
        /*0132*/ 	.byte	0x08
	.zero		1


	//   ....[10]....
        /*0134*/ 	.word	0x00000600
        /*0138*/ 	.word	0x000000ff
        /*013c*/ 	.word	0x00000028
        /*0140*/ 	.short	0x0100
        /*0142*/ 	.byte	0x08
	.zero		1


	//   ....[11]....
        /*0144*/ 	.word	0x00000610
        /*0148*/ 	.word	0x000000ff
        /*014c*/ 	.word	0x000000b0
        /*0150*/ 	.short	0x0100
        /*0152*/ 	.byte	0x08
	.zero		1


	//   ....[12]....
        /*0154*/ 	.word	0x00000620
        /*0158*/ 	.word	0x000000ff
        /*015c*/ 	.word	0x00000030
        /*0160*/ 	.short	0x0100
        /*0162*/ 	.byte	0x08
	.zero		1


	//   ....[13]....
        /*0164*/ 	.word	0x00000630
        /*0168*/ 	.word	0x000000ff
        /*016c*/ 	.word	0x000000b8
        /*0170*/ 	.short	0x0100
        /*0172*/ 	.byte	0x08
	.zero		1


	//   ....[14]....
        /*0174*/ 	.word	0x00000640
        /*0178*/ 	.word	0x000000ff
        /*017c*/ 	.word	0x00000038
        /*0180*/ 	.short	0x0100
        /*0182*/ 	.byte	0x08
	.zero		1


	//   ....[15]....
        /*0184*/ 	.word	0x00000650
        /*0188*/ 	.word	0x000000ff
        /*018c*/ 	.word	0x000000c0
        /*0190*/ 	.short	0x0100
        /*0192*/ 	.byte	0x08
	.zero		1


	//   ....[16]....
        /*0194*/ 	.word	0x00000660
        /*0198*/ 	.word	0x000000ff
        /*019c*/ 	.word	0x00000040
        /*01a0*/ 	.short	0x0100
        /*01a2*/ 	.byte	0x08
	.zero		1


	//   ....[17]....
        /*01a4*/ 	.word	0x00000670
        /*01a8*/ 	.word	0x000000ff
        /*01ac*/ 	.word	0x000000c8
        /*01b0*/ 	.short	0x0100
        /*01b2*/ 	.byte	0x08
	.zero		1


	//   ....[18]....
        /*01b4*/ 	.word	0x00000680
        /*01b8*/ 	.word	0x000000ff
        /*01bc*/ 	.word	0x00000048
        /*01c0*/ 	.short	0x0100
        /*01c2*/ 	.byte	0x08
	.zero		1


	//   ....[19]....
        /*01c4*/ 	.word	0x00000690
        /*01c8*/ 	.word	0x000000ff
        /*01cc*/ 	.word	0x000000d0
        /*01d0*/ 	.short	0x0100
        /*01d2*/ 	.byte	0x08
	.zero		1


	//   ....[20]....
        /*01d4*/ 	.word	0x000006a0
        /*01d8*/ 	.word	0x000000ff
        /*01dc*/ 	.word	0x00000050
        /*01e0*/ 	.short	0x0100
        /*01e2*/ 	.byte	0x08
	.zero		1


	//   ....[21]....
        /*01e4*/ 	.word	0x000006b0
        /*01e8*/ 	.word	0x000000ff
        /*01ec*/ 	.word	0x000000d8
        /*01f0*/ 	.short	0x0100
        /*01f2*/ 	.byte	0x08
	.zero		1


	//   ....[22]....
        /*01f4*/ 	.word	0x000006c0
        /*01f8*/ 	.word	0x000000ff
        /*01fc*/ 	.word	0x00000058
        /*0200*/ 	.short	0x0100
        /*0202*/ 	.byte	0x08
	.zero		1


	//   ....[23]....
        /*0204*/ 	.word	0x000006d0
        /*0208*/ 	.word	0x000000ff
        /*020c*/ 	.word	0x000000e0
        /*0210*/ 	.short	0x0100
        /*0212*/ 	.byte	0x08
	.zero		1


	//   ....[24]....
        /*0214*/ 	.word	0x000006e0
        /*0218*/ 	.word	0x000000ff
        /*021c*/ 	.word	0x00000060
        /*0220*/ 	.short	0x0100
        /*0222*/ 	.byte	0x08
	.zero		1


	//   ....[25]....
        /*0224*/ 	.word	0x000006f0
        /*0228*/ 	.word	0x000000ff
        /*022c*/ 	.word	0x000000e8
        /*0230*/ 	.short	0x0100
        /*0232*/ 	.byte	0x08
	.zero		1


	//   ....[26]....
        /*0234*/ 	.word	0x00000700
        /*0238*/ 	.word	0x000000ff
        /*023c*/ 	.word	0x00000068
        /*0240*/ 	.short	0x0100
        /*0242*/ 	.byte	0x08
	.zero		1


	//   ....[27]....
        /*0244*/ 	.word	0x00000710
        /*0248*/ 	.word	0x000000ff
        /*024c*/ 	.word	0x000000f0
        /*0250*/ 	.short	0x0100
        /*0252*/ 	.byte	0x08
	.zero		1


	//   ....[28]....
        /*0254*/ 	.word	0x00000720
        /*0258*/ 	.word	0x000000ff
        /*025c*/ 	.word	0x00000070
        /*0260*/ 	.short	0x0100
        /*0262*/ 	.byte	0x08
	.zero		1


	//   ....[29]....
        /*0264*/ 	.word	0x00000730
        /*0268*/ 	.word	0x000000ff
        /*026c*/ 	.word	0x000000f8
        /*0270*/ 	.short	0x0100
        /*0272*/ 	.byte	0x08
	.zero		1


	//   ....[30]....
        /*0274*/ 	.word	0x00000740
        /*0278*/ 	.word	0x000000ff
        /*027c*/ 	.word	0x00000078
        /*0280*/ 	.short	0x0100
        /*0282*/ 	.byte	0x08
	.zero		1


	//   ....[31]....
        /*0284*/ 	.word	0x00000750
        /*0288*/ 	.word	0x000000ff
        /*028c*/ 	.word	0x00000100
        /*0290*/ 	.short	0x0100
        /*0292*/ 	.byte	0x08
	.zero		1


	//   ....[32]....
        /*0294*/ 	.word	0x00000760
        /*0298*/ 	.word	0x000000ff
        /*029c*/ 	.word	0x00000080
        /*02a0*/ 	.short	0x0100
        /*02a2*/ 	.byte	0x08
	.zero		1


	//   ....[33]....
        /*02a4*/ 	.word	0x00000770
        /*02a8*/ 	.word	0x000000ff
        /*02ac*/ 	.word	0x00000108
        /*02b0*/ 	.short	0x0100
        /*02b2*/ 	.byte	0x08
	.zero		1


	//   ....[34]....
        /*02b4*/ 	.word	0x000009a0
        /*02b8*/ 	.word	0x000000ff
        /*02bc*/ 	.word	0x00000110
        /*02c0*/ 	.short	0x0100
        /*02c2*/ 	.byte	0x08
	.zero		1


	//   ....[35]....
        /*02c4*/ 	.word	0x000009b0
        /*02c8*/ 	.word	0x000000ff
        /*02cc*/ 	.word	0x00000120
        /*02d0*/ 	.short	0x0100
        /*02d2*/ 	.byte	0x08
	.zero		1


	//   ....[36]....
        /*02d4*/ 	.word	0x000009c0
        /*02d8*/ 	.word	0x000000ff
        /*02dc*/ 	.word	0x00000118
        /*02e0*/ 	.short	0x0100
        /*02e2*/ 	.byte	0x08
	.zero		1


	//   ....[37]....
        /*02e4*/ 	.word	0x000009d0
        /*02e8*/ 	.word	0x000000ff
        /*02ec*/ 	.word	0x00000128
        /*02f0*/ 	.short	0x0100
        /*02f2*/ 	.byte	0x08
	.zero		1


	//   ....[38]....
        /*02f4*/ 	.word	0x00000d40
        /*02f8*/ 	.word	0x000000ff
        /*02fc*/ 	.word	0x00000130
        /*0300*/ 	.short	0x0100
        /*0302*/ 	.byte	0x06
	.zero		1


	//   ....[39]....
        /*0304*/ 	.word	0x00000dc0
        /*0308*/ 	.word	0x000000ff
        /*030c*/ 	.word	0x00000138
        /*0310*/ 	.short	0x0100
        /*0312*/ 	.byte	0x06
	.zero		1


	//   ....[40]....
        /*0314*/ 	.word	0x00001ce0
        /*0318*/ 	.word	0x000000ff
        /*031c*/ 	.word	0x00000000
        /*0320*/ 	.short	0x010a
        /*0322*/ 	.byte	0x05
	.zero		1


	//   ....[41]....
        /*0324*/ 	.word	0x00001d20
        /*0328*/ 	.word	0x000000ff
        /*032c*/ 	.word	0x00000000
        /*0330*/ 	.short	0x010a
        /*0332*/ 	.byte	0x05
	.zero		1


	//   ....[42]....
        /*0334*/ 	.word	0x00002350
        /*0338*/ 	.word	0x000000ff
        /*033c*/ 	.word	0x00000000
        /*0340*/ 	.short	0x010a
        /*0342*/ 	.byte	0x08
	.zero		1


	//   ....[43]....
        /*0344*/ 	.word	0x00002390
        /*0348*/ 	.word	0x000000ff
        /*034c*/ 	.word	0x00000000
        /*0350*/ 	.short	0x010a
        /*0352*/ 	.byte	0x08
	.zero		1


	//   ....[44]....
        /*0354*/ 	.word	0x000027d0
        /*0358*/ 	.word	0x00000005
        /*035c*/ 	.word	0x00000000
        /*0360*/ 	.short	0x0101
        /*0362*/ 	.byte	0x3f
	.zero		1


	//   ....[45]....
        /*0364*/ 	.word	0x00002c50
        /*0368*/ 	.word	0x00000000
        /*036c*/ 	.word	0x00000000
        /*0370*/ 	.short	0x0101
        /*0372*/ 	.byte	0x3f
	.zero		1


	//   ....[46]....
        /*0374*/ 	.word	0x00003890
        /*0378*/ 	.word	0x0000000e
        /*037c*/ 	.word	0x00000110
        /*0380*/ 	.short	0x010a
        /*0382*/ 	.byte	0x3f
	.zero		1


	//   ....[47]....
        /*0384*/ 	.word	0x00003b30
        /*0388*/ 	.word	0x00000005
        /*038c*/ 	.word	0x00000000
        /*0390*/ 	.short	0x0101
        /*0392*/ 	.byte	0x3f
	.zero		1


	//   ....[48]....
        /*0394*/ 	.word	0x00004210
        /*0398*/ 	.word	0x0000000e
        /*039c*/ 	.word	0x00000110
        /*03a0*/ 	.short	0x010a
        /*03a2*/ 	.byte	0x3f
	.zero		1


	//   ....[49]....
        /*03a4*/ 	.word	0x00004450
        /*03a8*/ 	.word	0x00000005
        /*03ac*/ 	.word	0x00000000
        /*03b0*/ 	.short	0x0101
        /*03b2*/ 	.byte	0x3f
	.zero		1


	//   ....[50]....
        /*03b4*/ 	.word	0x00005710
        /*03b8*/ 	.word	0x000000ff
        /*03bc*/ 	.word	0x00000138
        /*03c0*/ 	.short	0x010a
        /*03c2*/ 	.byte	0x04
	.zero		1


	//   ....[51]....
        /*03c4*/ 	.word	0x00005b20
        /*03c8*/ 	.word	0x000000ff
        /*03cc*/ 	.word	0x00000120
        /*03d0*/ 	.short	0x010a
        /*03d2*/ 	.byte	0x05
	.zero		1


	//   ....[52]....
        /*03d4*/ 	.word	0x00005c10
        /*03d8*/ 	.word	0x000000ff
        /*03dc*/ 	.word	0x00000110
        /*03e0*/ 	.short	0x010b
        /*03e2*/ 	.byte	0x05
	.zero		1


	//   ....[53]....
        /*03e4*/ 	.word	0x00005c70
        /*03e8*/ 	.word	0x000000ff
        /*03ec*/ 	.word	0x00000000
        /*03f0*/ 	.short	0x0101
        /*03f2*/ 	.byte	0x04
	.zero		1


	//   ....[54]....
        /*03f4*/ 	.word	0x00005ca0
        /*03f8*/ 	.word	0x000000ff
        /*03fc*/ 	.word	0x00000128
        /*0400*/ 	.short	0x010a
        /*0402*/ 	.byte	0x05
	.zero		1


	//   ....[55]....
        /*0404*/ 	.word	0x00005db0
        /*0408*/ 	.word	0x000000ff
        /*040c*/ 	.word	0x00000118
        /*0410*/ 	.short	0x010b
        /*0412*/ 	.byte	0x05
	.zero		1


	//   ....[56]....
        /*0414*/ 	.word	0x00005ea0
        /*0418*/ 	.word	0x000000ff
        /*041c*/ 	.word	0x00000000
        /*0420*/ 	.short	0x0101
        /*0422*/ 	.byte	0x04
	.zero		1


	//   ....[57]....
        /*0424*/ 	.word	0x000064f0
        /*0428*/ 	.word	0x00000003
        /*042c*/ 	.word	0x00000120
        /*0430*/ 	.short	0x010a
        /*0432*/ 	.byte	0x3f
	.zero		1


	//   ....[58]....
        /*0434*/ 	.word	0x00006540
        /*0438*/ 	.word	0x00000003
        /*043c*/ 	.word	0x00000128
        /*0440*/ 	.short	0x010a
        /*0442*/ 	.byte	0x3f
	.zero		1


	//   ....[59]....
        /*0444*/ 	.word	0x000068a0
        /*0448*/ 	.word	0x0000000e
        /*044c*/ 	.word	0x00000088
        /*0450*/ 	.short	0x010a
        /*0452*/ 	.byte	0x3f
	.zero		1


	//   ....[60]....
        /*0454*/ 	.word	0x00006c00
        /*0458*/ 	.word	0x00000006
        /*045c*/ 	.word	0x00000138
        /*0460*/ 	.short	0x0101
        /*0462*/ 	.byte	0x3f
	.zero		1


	//   ....[61]....
        /*0464*/ 	.word	0x00007360
        /*0468*/ 	.word	0x00000007
        /*046c*/ 	.word	0x00000000
        /*0470*/ 	.short	0x010a
        /*0472*/ 	.byte	0x3f
	.zero		1


	//   ....[62]....
        /*0474*/ 	.word	0x000073e0
        /*0478*/ 	.word	0x00000009
        /*047c*/ 	.word	0x00000000
        /*0480*/ 	.short	0x010a
        /*0482*/ 	.byte	0x3f
	.zero		1


	//   ....[63]....
        /*0484*/ 	.word	0x00007470
        /*0488*/ 	.word	0x00000006
        /*048c*/ 	.word	0x00000000
        /*0490*/ 	.short	0x010a
        /*0492*/ 	.byte	0x3f
	.zero		1


	//   ....[64]....
        /*0494*/ 	.word	0x00007500
        /*0498*/ 	.word	0x00000009
        /*049c*/ 	.word	0x00000000
        /*04a0*/ 	.short	0x010a
        /*04a2*/ 	.byte	0x3f
	.zero		1


	//   ....[65]....
        /*04a4*/ 	.word	0x00007590
        /*04a8*/ 	.word	0x00000006
        /*04ac*/ 	.word	0x00000000
        /*04b0*/ 	.short	0x010a
        /*04b2*/ 	.byte	0x3f
	.zero		1


	//   ....[66]....
        /*04b4*/ 	.word	0x00007620
        /*04b8*/ 	.word	0x00000009
        /*04bc*/ 	.word	0x00000000
        /*04c0*/ 	.short	0x010a
        /*04c2*/ 	.byte	0x3f
	.zero		1


	//   ....[67]....
        /*04c4*/ 	.word	0x000076b0
        /*04c8*/ 	.word	0x00000006
        /*04cc*/ 	.word	0x00000000
        /*04d0*/ 	.short	0x010a
        /*04d2*/ 	.byte	0x3f
	.zero		1


	//   ....[68]....
        /*04d4*/ 	.word	0x00007740
        /*04d8*/ 	.word	0x00000009
        /*04dc*/ 	.word	0x00000000
        /*04e0*/ 	.short	0x010a
        /*04e2*/ 	.byte	0x3f
	.zero		1


	//   ....[69]....
        /*04e4*/ 	.word	0x000077d0
        /*04e8*/ 	.word	0x00000006
        /*04ec*/ 	.word	0x00000000
        /*04f0*/ 	.short	0x010a
        /*04f2*/ 	.byte	0x3f
	.zero		1


	//   ....[70]....
        /*04f4*/ 	.word	0x00007860
        /*04f8*/ 	.word	0x00000009
        /*04fc*/ 	.word	0x00000000
        /*0500*/ 	.short	0x010a
        /*0502*/ 	.byte	0x3f
	.zero		1


	//   ....[71]....
        /*0504*/ 	.word	0x000078f0
        /*0508*/ 	.word	0x00000006
        /*050c*/ 	.word	0x00000000
        /*0510*/ 	.short	0x010a
        /*0512*/ 	.byte	0x3f
	.zero		1


	//   ....[72]....
        /*0514*/ 	.word	0x00007980
        /*0518*/ 	.word	0x00000009
        /*051c*/ 	.word	0x00000000
        /*0520*/ 	.short	0x010a
        /*0522*/ 	.byte	0x3f
	.zero		1


	//   ....[73]....
        /*0524*/ 	.word	0x00007a10
        /*0528*/ 	.word	0x00000006
        /*052c*/ 	.word	0x00000000
        /*0530*/ 	.short	0x010a
        /*0532*/ 	.byte	0x3f
	.zero		1


	//   ....[74]....
        /*0534*/ 	.word	0x00007aa0
        /*0538*/ 	.word	0x00000009
        /*053c*/ 	.word	0x00000000
        /*0540*/ 	.short	0x010a
        /*0542*/ 	.byte	0x3f
	.zero		1


	//   ....[75]....
        /*0544*/ 	.word	0x00007b30
        /*0548*/ 	.word	0x00000006
        /*054c*/ 	.word	0x00000000
        /*0550*/ 	.short	0x010a
        /*0552*/ 	.byte	0x3f
	.zero		1


	//   ....[76]....
        /*0554*/ 	.word	0x00007bc0
        /*0558*/ 	.word	0x00000009
        /*055c*/ 	.word	0x00000000
        /*0560*/ 	.short	0x010a
        /*0562*/ 	.byte	0x3f
	.zero		1


	//   ....[77]....
        /*0564*/ 	.word	0x00007c50
        /*0568*/ 	.word	0x00000003
        /*056c*/ 	.word	0x00000000
        /*0570*/ 	.short	0x010a
        /*0572*/ 	.byte	0x3f
	.zero		1


	//   ....[78]....
        /*0574*/ 	.word	0x00007cc0
        /*0578*/ 	.word	0x00000003
        /*057c*/ 	.word	0x00000000
        /*0580*/ 	.short	0x010a
        /*0582*/ 	.byte	0x3f
	.zero		1


	//   ....[79]....
        /*0584*/ 	.word	0x00007d20
        /*0588*/ 	.word	0x00000005
        /*058c*/ 	.word	0x00000000
        /*0590*/ 	.short	0x010a
        /*0592*/ 	.byte	0x3f
	.zero		1


	//   ....[80]....
        /*0594*/ 	.word	0x00007d70
        /*0598*/ 	.word	0x0000000e
        /*059c*/ 	.word	0x00000110
        /*05a0*/ 	.short	0x010a
        /*05a2*/ 	.byte	0x3f
	.zero		1


	//   ....[81]....
        /*05a4*/ 	.word	0x00007dc0
        /*05a8*/ 	.word	0x0000000e
        /*05ac*/ 	.word	0x00000110
        /*05b0*/ 	.short	0x010a
        /*05b2*/ 	.byte	0x3f
	.zero		1


	//   ....[82]....
        /*05b4*/ 	.word	0x00007e20
        /*05b8*/ 	.word	0x00000004
        /*05bc*/ 	.word	0x00000138
        /*05c0*/ 	.short	0x010a
        /*05c2*/ 	.byte	0x3f
	.zero		1


	//   ....[83]....
        /*05c4*/ 	.word	0x00007e80
        /*05c8*/ 	.word	0x00000005
        /*05cc*/ 	.word	0x00000120
        /*05d0*/ 	.short	0x010a
        /*05d2*/ 	.byte	0x3f
	.zero		1


	//   ....[84]....
        /*05d4*/ 	.word	0x00007ee0
        /*05d8*/ 	.word	0x00000005
        /*05dc*/ 	.word	0x00000128
        /*05e0*/ 	.short	0x010a
        /*05e2*/ 	.byte	0x3f
	.zero		1


	//   ....[85]....
        /*05e4*/ 	.word	0x00007f30
        /*05e8*/ 	.word	0x00000003
        /*05ec*/ 	.word	0x00000120
        /*05f0*/ 	.short	0x010a
        /*05f2*/ 	.byte	0x3f
	.zero		1


	//   ....[86]....
        /*05f4*/ 	.word	0x00008000
        /*05f8*/ 	.word	0x0000000e
        /*05fc*/ 	.word	0x00000088
        /*0600*/ 	.short	0x010a
        /*0602*/ 	.byte	0x3f
	.zero		1


	//   ....[87]....
        /*0604*/ 	.word	0x000080d0
        /*0608*/ 	.word	0x00000007
        /*060c*/ 	.word	0x00000000
        /*0610*/ 	.short	0x010a
        /*0612*/ 	.byte	0x3f
	.zero		1


	//   ....[88]....
        /*0614*/ 	.word	0x00008120
        /*0618*/ 	.word	0x00000009
        /*061c*/ 	.word	0x00000000
        /*0620*/ 	.short	0x010a
        /*0622*/ 	.byte	0x3f
	.zero		1


	//   ....[89]....
        /*0624*/ 	.word	0x00008170
        /*0628*/ 	.word	0x00000006
        /*062c*/ 	.word	0x00000000
        /*0630*/ 	.short	0x010a
        /*0632*/ 	.byte	0x3f
	.zero		1


	//   ....[90]....
        /*0634*/ 	.word	0x000081c0
        /*0638*/ 	.word	0x00000009
        /*063c*/ 	.word	0x00000000
        /*0640*/ 	.short	0x010a
        /*0642*/ 	.byte	0x3f
	.zero		1


	//   ....[91]....
        /*0644*/ 	.word	0x00008210
        /*0648*/ 	.word	0x00000006
        /*064c*/ 	.word	0x00000000
        /*0650*/ 	.short	0x010a
        /*0652*/ 	.byte	0x3f
	.zero		1


	//   ....[92]....
        /*0654*/ 	.word	0x00008260
        /*0658*/ 	.word	0x00000009
        /*065c*/ 	.word	0x00000000
        /*0660*/ 	.short	0x010a
        /*0662*/ 	.byte	0x3f
	.zero		1


	//   ....[93]....
        /*0664*/ 	.word	0x000082b0
        /*0668*/ 	.word	0x00000006
        /*066c*/ 	.word	0x00000000
        /*0670*/ 	.short	0x010a
        /*0672*/ 	.byte	0x3f
	.zero		1


	//   ....[94]....
        /*0674*/ 	.word	0x00008300
        /*0678*/ 	.word	0x00000009
        /*067c*/ 	.word	0x00000000
        /*0680*/ 	.short	0x010a
        /*0682*/ 	.byte	0x3f
	.zero		1


	//   ....[95]....
        /*0684*/ 	.word	0x00008350
        /*0688*/ 	.word	0x00000006
        /*068c*/ 	.word	0x00000000
        /*0690*/ 	.short	0x010a
        /*0692*/ 	.byte	0x3f
	.zero		1


	//   ....[96]....
        /*0694*/ 	.word	0x000083a0
        /*0698*/ 	.word	0x00000009
        /*069c*/ 	.word	0x00000000
        /*06a0*/ 	.short	0x010a
        /*06a2*/ 	.byte	0x3f
	.zero		1


	//   ....[97]....
        /*06a4*/ 	.word	0x000083f0
        /*06a8*/ 	.word	0x00000006
        /*06ac*/ 	.word	0x00000000
        /*06b0*/ 	.short	0x010a
        /*06b2*/ 	.byte	0x3f
	.zero		1


	//   ....[98]....
        /*06b4*/ 	.word	0x00008440
        /*06b8*/ 	.word	0x00000009
        /*06bc*/ 	.word	0x00000000
        /*06c0*/ 	.short	0x010a
        /*06c2*/ 	.byte	0x3f
	.zero		1


	//   ....[99]....
        /*06c4*/ 	.word	0x00008490
        /*06c8*/ 	.word	0x00000006
        /*06cc*/ 	.word	0x00000000
        /*06d0*/ 	.short	0x010a
        /*06d2*/ 	.byte	0x3f
	.zero		1


	//   ....[100]....
        /*06d4*/ 	.word	0x000084e0
        /*06d8*/ 	.word	0x00000009
        /*06dc*/ 	.word	0x00000000
        /*06e0*/ 	.short	0x010a
        /*06e2*/ 	.byte	0x3f
	.zero		1


	//   ....[101]....
        /*06e4*/ 	.word	0x00008530
        /*06e8*/ 	.word	0x00000006
        /*06ec*/ 	.word	0x00000000
        /*06f0*/ 	.short	0x010a
        /*06f2*/ 	.byte	0x3f
	.zero		1


	//   ....[102]....
        /*06f4*/ 	.word	0x00008580
        /*06f8*/ 	.word	0x00000009
        /*06fc*/ 	.word	0x00000000
        /*0700*/ 	.short	0x010a
        /*0702*/ 	.byte	0x3f
	.zero		1


	//----- nvinfo : EIATTR_NUM_MBARRIERS
	.align		4
.L_35:
        /*0704*/ 	.byte	0x03, 0x38
        /*0706*/ 	.short	0x0028


	//----- nvinfo : EIATTR_EXIT_INSTR_OFFSETS
	.align		4
        /*0708*/ 	.byte	0x04, 0x1c
        /*070a*/ 	.short	(.L_37 - .L_36)


	//   ....[0]....
.L_36:
        /*070c*/ 	.word	0x00000ff0


	//   ....[1]....
        /*0710*/ 	.word	0x00001750


	//   ....[2]....
        /*0714*/ 	.word	0x00005110


	//   ....[3]....
        /*0718*/ 	.word	0x00005670


	//   ....[4]....
        /*071c*/ 	.word	0x000056a0


	//   ....[5]....
        /*0720*/ 	.word	0x00006590


	//   ....[6]....
        /*0724*/ 	.word	0x00007ca0


	//----- nvinfo : EIATTR_MAX_THREADS
	.align		4
.L_37:
        /*0728*/ 	.byte	0x04, 0x05
        /*072a*/ 	.short	(.L_39 - .L_38)
.L_38:
        /*072c*/ 	.word	0x00000180
        /*0730*/ 	.word	0x00000001
        /*0734*/ 	.word	0x00000001


	//----- nvinfo : EIATTR_CRS_STACK_SIZE
	.align		4
.L_39:
        /*0738*/ 	.byte	0x04, 0x1e
        /*073a*/ 	.short	(.L_41 - .L_40)
.L_40:
        /*073c*/ 	.word	0x00000000


	//----- nvinfo : EIATTR_CBANK_PARAM_SIZE
	.align		4
.L_41:
        /*0740*/ 	.byte	0x03, 0x19
        /*0742*/ 	.short	0x0770


	//----- nvinfo : EIATTR_PARAM_CBANK
	.align		4
        /*0744*/ 	.byte	0x04, 0x0a
        /*0746*/ 	.short	(.L_43 - .L_42)
	.align		4
.L_42:
        /*0748*/ 	.word	index@(.nv.constant0._ZN7cutlass13device_kernelINS_4gemm6kernel13GemmUniversalIN4cute5tupleIJiiiiEEENS1_10collective13CollectiveMmaINS1_37MainloopSm90TmaGmmaWarpSpecializedFP8ILi17ENS5_IJNS4_1CILi2EEENSA_ILi1EEESC_EEENS1_35KernelTmaWarpSpecializedCooperativeEEENS5_IJNSA_ILi128EEENSA_ILi64EEESH_EEENS_12float_e4m3_tENS5_IJlSC_lEEESJ_SK_NS4_8TiledMMAINS4_8MMA_AtomIJNS4_4SM904GMMA30MMA_64x64x32_F32E4M3E4M3_SS_TNILNSO_7ScaleInE1ELSQ_1EEEEEENS4_6LayoutISD_NS5_IJSC_NSA_ILi0EEESU_EEEEENS5_IJNS4_10UnderscoreESX_SX_EEEEENS4_13SM90_TMA_LOADENS4_14ComposedLayoutINS4_7SwizzleILi2ELi4ELi3EEENS4_18smem_ptr_flag_bitsILi8EEENST_INS5_IJNSA_ILi8EEESH_EEENS5_IJSH_SC_EEEEEEEvNS4_8identityENS4_23SM90_TMA_LOAD_MULTICASTES1A_vS1B_EENS_8epilogue10collective18CollectiveEpilogueINS1E_22Sm90TmaWarpSpecializedILi2ELi2ELi16ELb0ELb0EEEJSI_NS5_IJSG_NSA_ILi32EEEEEESJ_SK_SJ_SK_NS1E_6fusion15FusionCallbacksIS1I_NS1L_23LinCombPerRowBiasEltActINS1E_6thread4ReLuESJ_fSJ_SJ_fLi16ELNS_15FloatRoundStyleE2EEESI_S1K_JEEES10_NS11_INS12_ILi1ELi4ELi3EEES15_NST_INS5_IJS16_S1J_EEENS5_IJS1J_SC_EEEEEEENS4_39AutoVectorizingCopyWithAssumedAlignmentILi128EEENS4_14SM90_TMA_STOREES1X_S1Z_NS4_9Copy_AtomIJNS4_17SM90_U32x4_STSM_NENS_6half_tEEEEvEEEvvEEEEvNT_6ParamsE)
        /*074c*/ 	.short	0x0210
        /*074e*/ 	.short	0x0770


	//----- nvinfo : EIATTR_SW_WAR
	.align		4
.L_43:
        /*0750*/ 	.byte	0x04, 0x36
        /*0752*/ 	.short	(.L_45 - .L_44)
.L_44:
        /*0754*/ 	.word	0x00000008
.L_45:


//--------------------- .nv.callgraph             --------------------------
	.section	.nv.callgraph,"",@"SHT_CUDA_CALLGRAPH"
	.align	4
	.sectionentsize	8
	.align		4
        /*0000*/ 	.word	0x00000000
	.align		4
        /*0004*/ 	.word	0xffffffff
	.align		4
        /*0008*/ 	.word	index@(_ZN7cutlass13device_kernelINS_4gemm6kernel13GemmUniversalIN4cute5tupleIJiiiiEEENS1_10collective13CollectiveMmaINS1_37MainloopSm90TmaGmmaWarpSpecializedFP8ILi17ENS5_IJNS4_1CILi2EEENSA_ILi1EEESC_EEENS1_35KernelTmaWarpSpecializedCooperativeEEENS5_IJNSA_ILi128EEENSA_ILi64EEESH_EEENS_12float_e4m3_tENS5_IJlSC_lEEESJ_SK_NS4_8TiledMMAINS4_8MMA_AtomIJNS4_4SM904GMMA30MMA_64x64x32_F32E4M3E4M3_SS_TNILNSO_7ScaleInE1ELSQ_1EEEEEENS4_6LayoutISD_NS5_IJSC_NSA_ILi0EEESU_EEEEENS5_IJNS4_10UnderscoreESX_SX_EEEEENS4_13SM90_TMA_LOADENS4_14ComposedLayoutINS4_7SwizzleILi2ELi4ELi3EEENS4_18smem_ptr_flag_bitsILi8EEENST_INS5_IJNSA_ILi8EEESH_EEENS5_IJSH_SC_EEEEEEEvNS4_8identityENS4_23SM90_TMA_LOAD_MULTICASTES1A_vS1B_EENS_8epilogue10collective18CollectiveEpilogueINS1E_22Sm90TmaWarpSpecializedILi2ELi2ELi16ELb0ELb0EEEJSI_NS5_IJSG_NSA_ILi32EEEEEESJ_SK_SJ_SK_NS1E_6fusion15FusionCallbacksIS1I_NS1L_23LinCombPerRowBiasEltActINS1E_6thread4ReLuESJ_fSJ_SJ_fLi16ELNS_15FloatRoundStyleE2EEESI_S1K_JEEES10_NS11_INS12_ILi1ELi4ELi3EEES15_NST_INS5_IJS16_S1J_EEENS5_IJS1J_SC_EEEEEEENS4_39AutoVectorizingCopyWithAssumedAlignmentILi128EEENS4_14SM90_TMA_STOREES1X_S1Z_NS4_9Copy_AtomIJNS4_17SM90_U32x4_STSM_NENS_6half_tEEEEvEEEvvEEEEvNT_6ParamsE)
	.align		4
        /*000c*/ 	.word	index@(__assertfail)
	.align		4
        /*0010*/ 	.word	0x00000000
	.align		4
        /*0014*/ 	.word	0xfffffffe
	.align		4
        /*0018*/ 	.word	0x00000000
	.align		4
        /*001c*/ 	.word	0xfffffffd
	.align		4
        /*0020*/ 	.word	0x00000000
	.align		4
        /*0024*/ 	.word	0xfffffffc


//--------------------- .nv.constant4             --------------------------
	.section	.nv.constant4,"a",@progbits
	.align	8
	.align		8
.nv.constant4:
        /*0000*/ 	.dword	__assertfail
	.align		8
        /*0008*/ 	.dword	__unnamed_1
	.align		8
        /*0010*/ 	.dword	_ZN39_INTERNAL_6431beef_4_k_cu_7e9165a0_27544cuda3std3__45__cpo5beginE
	.align		8
        /*0018*/ 	.dword	_ZN39_INTERNAL_6431beef_4_k_cu_7e9165a0_27544cuda3std3__45__cpo3endE
	.align		8
        /*0020*/ 	.dword	_ZN39_INTERNAL_6431beef_4_k_cu_7e9165a0_27544cuda3std3__45__cpo6cbeginE
	.align		8
        /*0028*/ 	.dword	_ZN39_INTERNAL_6431beef_4_k_cu_7e9165a0_27544cuda3std3__45__cpo4cendE
	.align		8
        /*0030*/ 	.dword	_ZN39_INTERNAL_6431beef_4_k_cu_7e9165a0_27544cuda3std3__441_GLOBAL__N__6431beef_4_k_cu_7e9165a0_27546ignoreE
	.align		8
        /*0038*/ 	.dword	_ZN39_INTERNAL_6431beef_4_k_cu_7e9165a0_27544cuda3std3__419piecewise_constructE
	.align		8
        /*0040*/ 	.dword	_ZN39_INTERNAL_6431beef_4_k_cu_7e9165a0_27544cuda3std3__48in_placeE
	.align		8
        /*0048*/ 	.dword	_ZN39_INTERNAL_6431beef_4_k_cu_7e9165a0_27544cuda3std6ranges3__45__cpo4swapE
	.align		8
        /*0050*/ 	.dword	_ZN39_INTERNAL_6431beef_4_k_cu_7e9165a0_27544cuda3std6ranges3__45__cpo9iter_moveE
	.align		8
        /*0058*/ 	.dword	_ZN39_INTERNAL_6431beef_4_k_cu_7e9165a0_27544cute7productE
	.align		8
        /*0060*/ 	.dword	_ZN39_INTERNAL_6431beef_4_k_cu_7e9165a0_27544cute1_E
	.align		8
        /*0068*/ 	.dword	$str$24
	.align		8
        /*0070*/ 	.dword	$str$25


//--------------------- .text._ZN7cutlass13device_kernelINS_4gemm6kernel13GemmUniversalIN4cute5tupleIJiiiiEEENS1_10collective13CollectiveMmaINS1_37MainloopSm90TmaGmmaWarpSpecializedFP8ILi17ENS5_IJNS4_1CILi2EEENSA_ILi1EEESC_EEENS1_35KernelTmaWarpSpecializedCooperativeEEENS5_IJNSA_ILi128EEENSA_ILi64EEESH_EEENS_12float_e4m3_tENS5_IJlSC_lEEESJ_SK_NS4_8TiledMMAINS4_8MMA_AtomIJNS4_4SM904GMMA30MMA_64x64x32_F32E4M3E4M3_SS_TNILNSO_7ScaleInE1ELSQ_1EEEEEENS4_6LayoutISD_NS5_IJSC_NSA_ILi0EEESU_EEEEENS5_IJNS4_10UnderscoreESX_SX_EEEEENS4_13SM90_TMA_LOADENS4_14ComposedLayoutINS4_7SwizzleILi2ELi4ELi3EEENS4_18smem_ptr_flag_bitsILi8EEENST_INS5_IJNSA_ILi8EEESH_EEENS5_IJSH_SC_EEEEEEEvNS4_8identityENS4_23SM90_TMA_LOAD_MULTICASTES1A_vS1B_EENS_8epilogue10collective18CollectiveEpilogueINS1E_22Sm90TmaWarpSpecializedILi2ELi2ELi16ELb0ELb0EEEJSI_NS5_IJSG_NSA_ILi32EEEEEESJ_SK_SJ_SK_NS1E_6fusion15FusionCallbacksIS1I_NS1L_23LinCombPerRowBiasEltActINS1E_6thread4ReLuESJ_fSJ_SJ_fLi16ELNS_15FloatRoundStyleE2EEESI_S1K_JEEES10_NS11_INS12_ILi1ELi4ELi3EEES15_NST_INS5_IJS16_S1J_EEENS5_IJS1J_SC_EEEEEEENS4_39AutoVectorizingCopyWithAssumedAlignmentILi128EEENS4_14SM90_TMA_STOREES1X_S1Z_NS4_9Copy_AtomIJNS4_17SM90_U32x4_STSM_NENS_6half_tEEEEvEEEvvEEEEvNT_6ParamsE --------------------------
	.section	.text._ZN7cutlass13device_kernelINS_4gemm6kernel13GemmUniversalIN4cute5tupleIJiiiiEEENS1_10collective13CollectiveMmaINS1_37MainloopSm90TmaGmmaWarpSpecializedFP8ILi17ENS5_IJNS4_1CILi2EEENSA_ILi1EEESC_EEENS1_35KernelTmaWarpSpecializedCooperativeEEENS5_IJNSA_ILi128EEENSA_ILi64EEESH_EEENS_12float_e4m3_tENS5_IJlSC_lEEESJ_SK_NS4_8TiledMMAINS4_8MMA_AtomIJNS4_4SM904GMMA30MMA_64x64x32_F32E4M3E4M3_SS_TNILNSO_7ScaleInE1ELSQ_1EEEEEENS4_6LayoutISD_NS5_IJSC_NSA_ILi0EEESU_EEEEENS5_IJNS4_10UnderscoreESX_SX_EEEEENS4_13SM90_TMA_LOADENS4_14ComposedLayoutINS4_7SwizzleILi2ELi4ELi3EEENS4_18smem_ptr_flag_bitsILi8EEENST_INS5_IJNSA_ILi8EEESH_EEENS5_IJSH_SC_EEEEEEEvNS4_8identityENS4_23SM90_TMA_LOAD_MULTICASTES1A_vS1B_EENS_8epilogue10collective18CollectiveEpilogueINS1E_22Sm90TmaWarpSpecializedILi2ELi2ELi16ELb0ELb0EEEJSI_NS5_IJSG_NSA_ILi32EEEEEESJ_SK_SJ_SK_NS1E_6fusion15FusionCallbacksIS1I_NS1L_23LinCombPerRowBiasEltActINS1E_6thread4ReLuESJ_fSJ_SJ_fLi16ELNS_15FloatRoundStyleE2EEESI_S1K_JEEES10_NS11_INS12_ILi1ELi4ELi3EEES15_NST_INS5_IJS16_S1J_EEENS5_IJS1J_SC_EEEEEEENS4_39AutoVectorizingCopyWithAssumedAlignmentILi128EEENS4_14SM90_TMA_STOREES1X_S1Z_NS4_9Copy_AtomIJNS4_17SM90_U32x4_STSM_NENS_6half_tEEEEvEEEvvEEEEvNT_6ParamsE,"ax",@progbits
	.align	128
.text._ZN7cutlass13device_kernelINS_4gemm6kernel13GemmUniversalIN4cute5tupleIJiiiiEEENS1_10collective13CollectiveMmaINS1_37MainloopSm90TmaGmmaWarpSpecializedFP8ILi17ENS5_IJNS4_1CILi2EEENSA_ILi1EEESC_EEENS1_35KernelTmaWarpSpecializedCooperativeEEENS5_IJNSA_ILi128EEENSA_ILi64EEESH_EEENS_12float_e4m3_tENS5_IJlSC_lEEESJ_SK_NS4_8TiledMMAINS4_8MMA_AtomIJNS4_4SM904GMMA30MMA_64x64x32_F32E4M3E4M3_SS_TNILNSO_7ScaleInE1ELSQ_1EEEEEENS4_6LayoutISD_NS5_IJSC_NSA_ILi0EEESU_EEEEENS5_IJNS4_10UnderscoreESX_SX_EEEEENS4_13SM90_TMA_LOADENS4_14ComposedLayoutINS4_7SwizzleILi2ELi4ELi3EEENS4_18smem_ptr_flag_bitsILi8EEENST_INS5_IJNSA_ILi8EEESH_EEENS5_IJSH_SC_EEEEEEEvNS4_8identityENS4_23SM90_TMA_LOAD_MULTICASTES1A_vS1B_EENS_8epilogue10collective18CollectiveEpilogueINS1E_22Sm90TmaWarpSpecializedILi2ELi2ELi16ELb0ELb0EEEJSI_NS5_IJSG_NSA_ILi32EEEEEESJ_SK_SJ_SK_NS1E_6fusion15FusionCallbacksIS1I_NS1L_23LinCombPerRowBiasEltActINS1E_6thread4ReLuESJ_fSJ_SJ_fLi16ELNS_15FloatRoundStyleE2EEESI_S1K_JEEES10_NS11_INS12_ILi1ELi4ELi3EEES15_NST_INS5_IJS16_S1J_EEENS5_IJS1J_SC_EEEEEEENS4_39AutoVectorizingCopyWithAssumedAlignmentILi128EEENS4_14SM90_TMA_STOREES1X_S1Z_NS4_9Copy_AtomIJNS4_17SM90_U32x4_STSM_NENS_6half_tEEEEvEEEvvEEEEvNT_6ParamsE:
        .type           _ZN7cutlass13device_kernelINS_4gemm6kernel13GemmUniversalIN4cute5tupleIJiiiiEEENS1_10collective13CollectiveMmaINS1_37MainloopSm90TmaGmmaWarpSpecializedFP8ILi17ENS5_IJNS4_1CILi2EEENSA_ILi1EEESC_EEENS1_35KernelTmaWarpSpecializedCooperativeEEENS5_IJNSA_ILi128EEENSA_ILi64EEESH_EEENS_12float_e4m3_tENS5_IJlSC_lEEESJ_SK_NS4_8TiledMMAINS4_8MMA_AtomIJNS4_4SM904GMMA30MMA_64x64x32_F32E4M3E4M3_SS_TNILNSO_7ScaleInE1ELSQ_1EEEEEENS4_6LayoutISD_NS5_IJSC_NSA_ILi0EEESU_EEEEENS5_IJNS4_10UnderscoreESX_SX_EEEEENS4_13SM90_TMA_LOADENS4_14ComposedLayoutINS4_7SwizzleILi2ELi4ELi3EEENS4_18smem_ptr_flag_bitsILi8EEENST_INS5_IJNSA_ILi8EEESH_EEENS5_IJSH_SC_EEEEEEEvNS4_8identityENS4_23SM90_TMA_LOAD_MULTICASTES1A_vS1B_EENS_8epilogue10collective18CollectiveEpilogueINS1E_22Sm90TmaWarpSpecializedILi2ELi2ELi16ELb0ELb0EEEJSI_NS5_IJSG_NSA_ILi32EEEEEESJ_SK_SJ_SK_NS1E_6fusion15FusionCallbacksIS1I_NS1L_23LinCombPerRowBiasEltActINS1E_6thread4ReLuESJ_fSJ_SJ_fLi16ELNS_15FloatRoundStyleE2EEESI_S1K_JEEES10_NS11_INS12_ILi1ELi4ELi3EEES15_NST_INS5_IJS16_S1J_EEENS5_IJS1J_SC_EEEEEEENS4_39AutoVectorizingCopyWithAssumedAlignmentILi128EEENS4_14SM90_TMA_STOREES1X_S1Z_NS4_9Copy_AtomIJNS4_17SM90_U32x4_STSM_NENS_6half_tEEEEvEEEvvEEEEvNT_6ParamsE,@function
        .size           _ZN7cutlass13device_kernelINS_4gemm6kernel13GemmUniversalIN4cute5tupleIJiiiiEEENS1_10collective13CollectiveMmaINS1_37MainloopSm90TmaGmmaWarpSpecializedFP8ILi17ENS5_IJNS4_1CILi2EEENSA_ILi1EEESC_EEENS1_35KernelTmaWarpSpecializedCooperativeEEENS5_IJNSA_ILi128EEENSA_ILi64EEESH_EEENS_12float_e4m3_tENS5_IJlSC_lEEESJ_SK_NS4_8TiledMMAINS4_8MMA_AtomIJNS4_4SM904GMMA30MMA_64x64x32_F32E4M3E4M3_SS_TNILNSO_7ScaleInE1ELSQ_1EEEEEENS4_6LayoutISD_NS5_IJSC_NSA_ILi0EEESU_EEEEENS5_IJNS4_10UnderscoreESX_SX_EEEEENS4_13SM90_TMA_LOADENS4_14ComposedLayoutINS4_7SwizzleILi2ELi4ELi3EEENS4_18smem_ptr_flag_bitsILi8EEENST_INS5_IJNSA_ILi8EEESH_EEENS5_IJSH_SC_EEEEEEEvNS4_8identityENS4_23SM90_TMA_LOAD_MULTICASTES1A_vS1B_EENS_8epilogue10collective18CollectiveEpilogueINS1E_22Sm90TmaWarpSpecializedILi2ELi2ELi16ELb0ELb0EEEJSI_NS5_IJSG_NSA_ILi32EEEEEESJ_SK_SJ_SK_NS1E_6fusion15FusionCallbacksIS1I_NS1L_23LinCombPerRowBiasEltActINS1E_6thread4ReLuESJ_fSJ_SJ_fLi16ELNS_15FloatRoundStyleE2EEESI_S1K_JEEES10_NS11_INS12_ILi1ELi4ELi3EEES15_NST_INS5_IJS16_S1J_EEENS5_IJS1J_SC_EEEEEEENS4_39AutoVectorizingCopyWithAssumedAlignmentILi128EEENS4_14SM90_TMA_STOREES1X_S1Z_NS4_9Copy_AtomIJNS4_17SM90_U32x4_STSM_NENS_6half_tEEEEvEEEvvEEEEvNT_6ParamsE,(.L_x_177 - _ZN7cutlass13device_kernelINS_4gemm6kernel13GemmUniversalIN4cute5tupleIJiiiiEEENS1_10collective13CollectiveMmaINS1_37MainloopSm90TmaGmmaWarpSpecializedFP8ILi17ENS5_IJNS4_1CILi2EEENSA_ILi1EEESC_EEENS1_35KernelTmaWarpSpecializedCooperativeEEENS5_IJNSA_ILi128EEENSA_ILi64EEESH_EEENS_12float_e4m3_tENS5_IJlSC_lEEESJ_SK_NS4_8TiledMMAINS4_8MMA_AtomIJNS4_4SM904GMMA30MMA_64x64x32_F32E4M3E4M3_SS_TNILNSO_7ScaleInE1ELSQ_1EEEEEENS4_6LayoutISD_NS5_IJSC_NSA_ILi0EEESU_EEEEENS5_IJNS4_10UnderscoreESX_SX_EEEEENS4_13SM90_TMA_LOADENS4_14ComposedLayoutINS4_7SwizzleILi2ELi4ELi3EEENS4_18smem_ptr_flag_bitsILi8EEENST_INS5_IJNSA_ILi8EEESH_EEENS5_IJSH_SC_EEEEEEEvNS4_8identityENS4_23SM90_TMA_LOAD_MULTICASTES1A_vS1B_EENS_8epilogue10collective18CollectiveEpilogueINS1E_22Sm90TmaWarpSpecializedILi2ELi2ELi16ELb0ELb0EEEJSI_NS5_IJSG_NSA_ILi32EEEEEESJ_SK_SJ_SK_NS1E_6fusion15FusionCallbacksIS1I_NS1L_23LinCombPerRowBiasEltActINS1E_6thread4ReLuESJ_fSJ_SJ_fLi16ELNS_15FloatRoundStyleE2EEESI_S1K_JEEES10_NS11_INS12_ILi1ELi4ELi3EEES15_NST_INS5_IJS16_S1J_EEENS5_IJS1J_SC_EEEEEEENS4_39AutoVectorizingCopyWithAssumedAlignmentILi128EEENS4_14SM90_TMA_STOREES1X_S1Z_NS4_9Copy_AtomIJNS4_17SM90_U32x4_STSM_NENS_6half_tEEEEvEEEvvEEEEvNT_6ParamsE)
        .other          _ZN7cutlass13device_kernelINS_4gemm6kernel13GemmUniversalIN4cute5tupleIJiiiiEEENS1_10collective13CollectiveMmaINS1_37MainloopSm90TmaGmmaWarpSpecializedFP8ILi17ENS5_IJNS4_1CILi2EEENSA_ILi1EEESC_EEENS1_35KernelTmaWarpSpecializedCooperativeEEENS5_IJNSA_ILi128EEENSA_ILi64EEESH_EEENS_12float_e4m3_tENS5_IJlSC_lEEESJ_SK_NS4_8TiledMMAINS4_8MMA_AtomIJNS4_4SM904GMMA30MMA_64x64x32_F32E4M3E4M3_SS_TNILNSO_7ScaleInE1ELSQ_1EEEEEENS4_6LayoutISD_NS5_IJSC_NSA_ILi0EEESU_EEEEENS5_IJNS4_10UnderscoreESX_SX_EEEEENS4_13SM90_TMA_LOADENS4_14ComposedLayoutINS4_7SwizzleILi2ELi4ELi3EEENS4_18smem_ptr_flag_bitsILi8EEENST_INS5_IJNSA_ILi8EEESH_EEENS5_IJSH_SC_EEEEEEEvNS4_8identityENS4_23SM90_TMA_LOAD_MULTICASTES1A_vS1B_EENS_8epilogue10collective18CollectiveEpilogueINS1E_22Sm90TmaWarpSpecializedILi2ELi2ELi16ELb0ELb0EEEJSI_NS5_IJSG_NSA_ILi32EEEEEESJ_SK_SJ_SK_NS1E_6fusion15FusionCallbacksIS1I_NS1L_23LinCombPerRowBiasEltActINS1E_6thread4ReLuESJ_fSJ_SJ_fLi16ELNS_15FloatRoundStyleE2EEESI_S1K_JEEES10_NS11_INS12_ILi1ELi4ELi3EEES15_NST_INS5_IJS16_S1J_EEENS5_IJS1J_SC_EEEEEEENS4_39AutoVectorizingCopyWithAssumedAlignmentILi128EEENS4_14SM90_TMA_STOREES1X_S1Z_NS4_9Copy_AtomIJNS4_17SM90_U32x4_STSM_NENS_6half_tEEEEvEEEvvEEEEvNT_6ParamsE,@"STO_CUDA_ENTRY STV_DEFAULT"
_ZN7cutlass13device_kernelINS_4gemm6kernel13GemmUniversalIN4cute5tupleIJiiiiEEENS1_10collective13CollectiveMmaINS1_37MainloopSm90TmaGmmaWarpSpecializedFP8ILi17ENS5_IJNS4_1CILi2EEENSA_ILi1EEESC_EEENS1_35KernelTmaWarpSpecializedCooperativeEEENS5_IJNSA_ILi128EEENSA_ILi64EEESH_EEENS_12float_e4m3_tENS5_IJlSC_lEEESJ_SK_NS4_8TiledMMAINS4_8MMA_AtomIJNS4_4SM904GMMA30MMA_64x64x32_F32E4M3E4M3_SS_TNILNSO_7ScaleInE1ELSQ_1EEEEEENS4_6LayoutISD_NS5_IJSC_NSA_ILi0EEESU_EEEEENS5_IJNS4_10UnderscoreESX_SX_EEEEENS4_13SM90_TMA_LOADENS4_14ComposedLayoutINS4_7SwizzleILi2ELi4ELi3EEENS4_18smem_ptr_flag_bitsILi8EEENST_INS5_IJNSA_ILi8EEESH_EEENS5_IJSH_SC_EEEEEEEvNS4_8identityENS4_23SM90_TMA_LOAD_MULTICASTES1A_vS1B_EENS_8epilogue10collective18CollectiveEpilogueINS1E_22Sm90TmaWarpSpecializedILi2ELi2ELi16ELb0ELb0EEEJSI_NS5_IJSG_NSA_ILi32EEEEEESJ_SK_SJ_SK_NS1E_6fusion15FusionCallbacksIS1I_NS1L_23LinCombPerRowBiasEltActINS1E_6thread4ReLuESJ_fSJ_SJ_fLi16ELNS_15FloatRoundStyleE2EEESI_S1K_JEEES10_NS11_INS12_ILi1ELi4ELi3EEES15_NST_INS5_IJS16_S1J_EEENS5_IJS1J_SC_EEEEEEENS4_39AutoVectorizingCopyWithAssumedAlignmentILi128EEENS4_14SM90_TMA_STOREES1X_S1Z_NS4_9Copy_AtomIJNS4_17SM90_U32x4_STSM_NENS_6half_tEEEEvEEEvvEEEEvNT_6ParamsE:
[----:B------:R-:W1:Y:S01]  /*0000*/  LDC R1, c[0x0][0x28] ;  /* 0x00000a00ff017b82 */ /* 0x000e620000000800 */
[----:B------:R-:W2:Y:S07]  /*0010*/  S2R R18, SR_TID.X ;  /* 0x0000000000127919 */ /* 0x000eae0000002100 */
[----:B------:R-:W3:Y:S01]  /*0020*/  LDC.64 R8, c[0x0][0x588] ;  /* 0x00016200ff087b82 */ /* 0x000ee20000000a00 */
[----:B------:R-:W-:Y:S01]  /*0030*/  ELECT P0, URZ, PT ;  /* 0x00000000003f782f */ /* 0x000fe20003800000 */
[----:B------:R-:W-:Y:S01]  /*0040*/  BSSY B0, `(.L_x_0) ;  /* 0x0000016000007945 */ /* 0x000fe20003800000 */
[----:B--2---:R-:W-:-:S02]  /*0050*/  SHF.R.U32.HI R0, RZ, 0x5, R18 ;  /* 0x00000005ff007819 */ /* 0x004fc40000011612 */
[----:B------:R-:W-:-:S03]  /*0060*/  SHF.R.U32.HI R4, RZ, 0x7, R18 ;  /* 0x00000007ff047819 */ /* 0x000fc60000011612 */
[----:B------:R-:W2:Y:S04]  /*0070*/  SHFL.IDX PT, R3, R0, RZ, 0x1f ;  /* 0x00001fff00037589 */ /* 0x000ea800000e0000 */
[----:B------:R4:W1:Y:S01]  /*0080*/  SHFL.IDX PT, R6, R4, RZ, 0x1f ;  /* 0x00001fff04067589 */ /* 0x00086200000e0000 */
[----:B--2---:R-:W-:Y:S02]  /*0090*/  ISETP.NE.OR P0, PT, R3, RZ, !P0 ;  /* 0x000000ff0300720c */ /* 0x004fe40004705670 */
[----:B------:R-:W-:-:S11]  /*00a0*/  SHF.R.S32.HI R2, RZ, 0x1f, R3 ;  /* 0x0000001fff027819 */ /* 0x000fd60000011403 */
[----:B-1-34-:R-:W-:Y:S05]  /*00b0*/  @P0 BRA `(.L_x_1) ;  /* 0x0000000000380947 */ /* 0x01afea0003800000 */
[----:B------:R-:W-:Y:S02]  /*00c0*/  ULDC.64 UR4, c[0x0][0x198] ;  /* 0x0000660000047ab9 */ /* 0x000fe40000000a00 */
[----:B------:R-:W-:Y:S02]  /*00d0*/  UIADD3 UR6, UP0, UR4, 0xf0, URZ ;  /* 0x000000f004067890 */ /* 0x000fe4000ff1e03f */
[----:B------:R-:W-:Y:S02]  /*00e0*/  UIADD3 UR8, UP1, UR4, 0x1f0, URZ ;  /* 0x000001f004087890 */ /* 0x000fe4000ff3e03f */
[----:B------:R-:W-:Y:S02]  /*00f0*/  UIADD3 UR10, UP2, UR4, 0x3f0, URZ ;  /* 0x000003f0040a7890 */ /* 0x000fe4000ff5e03f */
[----:B------:R-:W-:Y:S02]  /*0100*/  UIADD3 UR4, UP3, UR4, 0x4f0, URZ ;  /* 0x000004f004047890 */ /* 0x000fe4000ff7e03f */
[----:B------:R-:W-:-:S02]  /*0110*/  UIADD3.X UR7, URZ, UR5, URZ, UP0, !UPT ;  /* 0x000000053f077290 */ /* 0x000fc400087fe43f */
[----:B------:R-:W-:Y:S02]  /*0120*/  UIADD3.X UR9, URZ, UR5, URZ, UP1, !UPT ;  /* 0x000000053f097290 */ /* 0x000fe40008ffe43f */
[----:B------:R-:W-:Y:S02]  /*0130*/  UIADD3.X UR11, URZ, UR5, URZ, UP2, !UPT ;  /* 0x000000053f0b7290 */ /* 0x000fe400097fe43f */
[----:B------:R-:W-:-:S03]  /*0140*/  UIADD3.X UR5, URZ, UR5, URZ, UP3, !UPT ;  /* 0x000000053f057290 */ /* 0x000fc60009ffe43f */
[----:B------:R1:W-:Y:S02]  /*0150*/  UTMACCTL.PF [UR6] ;  /* 0x00000000060079b9 */ /* 0x0003e40008040000 */
[----:B------:R1:W-:Y:S02]  /*0160*/  UTMACCTL.PF [UR8] ;  /* 0x00000000080079b9 */ /* 0x0003e40008040000 */
[----:B------:R1:W-:Y:S02]  /*0170*/  UTMACCTL.PF [UR10] ;  /* 0x000000000a0079b9 */ /* 0x0003e40008040000 */
[----:B------:R1:W-:Y:S02]  /*0180*/  UTMACCTL.PF [UR4] ;  /* 0x00000000040079b9 */ /* 0x0003e40008040000 */
[----:B-1----:R-:W-:Y:S01]  /*0190*/  NOP ;  /* 0x0000000000007918 */ /* 0x002fe20000000000 */
.L_x_1:
[----:B------:R-:W-:Y:S05]  /*01a0*/  BSYNC B0 ;  /* 0x0000000000007941 */ /* 0x000fea0003800000 */
.L_x_0:
[----:B------:R-:W-:Y:S01]  /*01b0*/  ULDC.64 UR4, c[0x0][0x590] ;  /* 0x0001640000047ab9 */ /* 0x000fe20000000a00 */
[----:B------:R-:W-:Y:S01]  /*01c0*/  LEA.HI R2, R2, R3, RZ, 0x2 ;  /* 0x0000000302027211 */ /* 0x000fe200078f10ff */
[----:B------:R-:W-:Y:S01]  /*01d0*/  ULDC.64 UR38, c[0x0][0x208] ;  /* 0x0000820000267ab9 */ /* 0x000fe20000000a00 */
[----:B------:R-:W-:Y:S01]  /*01e0*/  ISETP.NE.U32.AND P2, PT, RZ, UR4, PT ;  /* 0x00000004ff007c0c */ /* 0x000fe2000bf45070 */
[----:B------:R-:W-:Y:S01]  /*01f0*/  IMAD.MOV.U32 R4, RZ, RZ, R8 ;  /* 0x000000ffff047224 */ /* 0x000fe200078e0008 */
[----:B------:R-:W-:Y:S01]  /*0200*/  LOP3.LUT R2, R2, 0xfffffffc, RZ, 0xc0, !PT ;  /* 0xfffffffc02027812 */ /* 0x000fe200078ec0ff */
[----:B------:R-:W-:Y:S01]  /*0210*/  IMAD.MOV.U32 R5, RZ, RZ, R9 ;  /* 0x000000ffff057224 */ /* 0x000fe200078e0009 */
[----:B------:R-:W-:-:S03]  /*0220*/  ISETP.NE.AND.EX P3, PT, RZ, UR5, PT, P2 ;  /* 0x00000005ff007c0c */ /* 0x000fc6000bf65320 */
[--C-:B------:R-:W-:Y:S01]  /*0230*/  IMAD.IADD R3, R3, 0x1, -R2.reuse ;  /* 0x0000000103037824 */ /* 0x100fe200078e0a02 */
[----:B------:R-:W-:-:S09]  /*0240*/  PRMT R2, RZ, 0x7610, R2 ;  /* 0x00007610ff027816 */ /* 0x000fd20000000002 */
[----:B------:R-:W-:Y:S05]  /*0250*/  @P3 BRA `(.L_x_2) ;  /* 0x0000000000303947 */ /* 0x000fea0003800000 */
[----:B------:R-:W-:Y:S02]  /*0260*/  ULDC.64 UR6, c[0x0][0x588] ;  /* 0x0001620000067ab9 */ /* 0x000fe40000000a00 */
[----:B------:R-:W-:-:S04]  /*0270*/  ISETP.NE.U32.AND P0, PT, RZ, UR6, PT ;  /* 0x00000006ff007c0c */ /* 0x000fc8000bf05070 */
[----:B------:R-:W-:-:S13]  /*0280*/  ISETP.NE.AND.EX P0, PT, RZ, UR7, PT, P0 ;  /* 0x00000007ff007c0c */ /* 0x000fda000bf05300 */
[----:B------:R-:W-:Y:S05]  /*0290*/  @!P0 BRA `(.L_x_3) ;  /* 0x0000000000108947 */ /* 0x000fea0003800000 */
[----:B------:R-:W2:Y:S02]  /*02a0*/  LDG.E R2, desc[UR38][R4.64] ;  /* 0x0000002604027981 */ /* 0x000ea4000c1e1900 */
[----:B--2---:R-:W-:Y:S01]  /*02b0*/  FSETP.NEU.AND P1, PT, R2, RZ, PT ;  /* 0x000000ff0200720b */ /* 0x004fe20003f2d000 */
[----:B------:R-:W-:Y:S01]  /*02c0*/  IMAD.MOV.U32 R2, RZ, RZ, 0x1 ;  /* 0x00000001ff027424 */ /* 0x000fe200078e00ff */
[----:B------:R-:W-:Y:S11]  /*02d0*/  BRA `(.L_x_2) ;  /* 0x0000000000107947 */ /* 0x000ff60003800000 */
.L_x_3:
[----:B------:R-:W-:Y:S01]  /*02e0*/  ULDC UR6, c[0x0][0x580] ;  /* 0x0001600000067ab9 */ /* 0x000fe20000000800 */
[----:B------:R-:W-:Y:S01]  /*02f0*/  IMAD.MOV.U32 R2, RZ, RZ, 0x1 ;  /* 0x00000001ff027424 */ /* 0x000fe200078e00ff */
[----:B------:R-:W-:Y:S02]  /*0300*/  FSETP.NEU.AND P1, PT, RZ, UR6, PT ;  /* 0x00000006ff007c0b */ /* 0x000fe4000bf2d000 */
[----:B------:R-:W-:-:S11]  /*0310*/  CS2R R4, SRZ ;  /* 0x0000000000047805 */ /* 0x000fd6000001ff00 */
.L_x_2:
[----:B------:R-:W-:Y:S02]  /*0320*/  ISETP.NE.U32.AND P4, PT, R4, RZ, PT ;  /* 0x000000ff0400720c */ /* 0x000fe40003f85070 */
[----:B------:R-:W-:Y:S02]  /*0330*/  ISETP.NE.AND.EX P5, PT, RZ, UR5, PT, P2 ;  /* 0x00000005ff007c0c */ /* 0x000fe4000bfa5320 */
[----:B------:R-:W-:Y:S02]  /*0340*/  ISETP.NE.AND.EX P2, PT, R5, RZ, PT, P4 ;  /* 0x000000ff0500720c */ /* 0x000fe40003f45340 */
[----:B------:R-:W-:-:S11]  /*0350*/  PLOP3.LUT P0, PT, PT, PT, PT, 0x8, 0x0 ;  /* 0x000000000000781c */ /* 0x000fd60003f0e170 */
[----:B------:R-:W-:Y:S05]  /*0360*/  @P2 BRA P5, `(.L_x_4) ;  /* 0x0000000000342947 */ /* 0x000fea0002800000 */
[----:B------:R-:W-:-:S04]  /*0370*/  ISETP.NE.U32.AND P0, PT, RZ, UR4, PT ;  /* 0x00000004ff007c0c */ /* 0x000fc8000bf05070 */
[----:B------:R-:W-:-:S13]  /*0380*/  ISETP.NE.AND.EX P0, PT, RZ, UR5, PT, P0 ;  /* 0x00000005ff007c0c */ /* 0x000fda000bf05300 */
[----:B------:R-:W-:Y:S05]  /*0390*/  @!P0 BRA `(.L_x_5) ;  /* 0x0000000000248947 */ /* 0x000fea0003800000 */
[----:B------:R-:W-:Y:S02]  /*03a0*/  PRMT R2, R2, 0x9910, RZ ;  /* 0x0000991002027816 */ /* 0x000fe400000000ff */
[----:B------:R-:W-:Y:S02]  /*03b0*/  ISETP.NE.U32.AND P0, PT, R4, RZ, PT ;  /* 0x000000ff0400720c */ /* 0x000fe40003f05070 */
[----:B------:R-:W-:Y:S02]  /*03c0*/  ISETP.NE.AND P2, PT, R2, RZ, PT ;  /* 0x000000ff0200720c */ /* 0x000fe40003f45270 */
[----:B------:R-:W-:Y:S02]  /*03d0*/  ISETP.NE.AND.EX P0, PT, R5, RZ, PT, P0 ;  /* 0x000000ff0500720c */ /* 0x000fe40003f05300 */
[----:B------:R-:W-:-:S09]  /*03e0*/  SEL R2, RZ, 0xffffffff, P1 ;  /* 0xffffffffff027807 */ /* 0x000fd20000800000 */
[----:B------:R-:W-:-:S04]  /*03f0*/  @!P2 SEL R2, RZ, 0xffffffff, P0 ;  /* 0xffffffffff02a807 */ /* 0x000fc80000000000 */
[----:B------:R-:W-:-:S04]  /*0400*/  LOP3.LUT R2, R2, 0x1, RZ, 0xc0, !PT ;  /* 0x0000000102027812 */ /* 0x000fc800078ec0ff */
[----:B------:R-:W-:Y:S01]  /*0410*/  ISETP.EQ.U32.AND P0, PT, R2, 0x1, PT ;  /* 0x000000010200780c */ /* 0x000fe20003f02070 */
[----:B------:R-:W-:-:S12]  /*0420*/  BRA `(.L_x_4) ;  /* 0x0000000000047947 */ /* 0x000fd80003800000 */
.L_x_5:
[----:B------:R-:W-:-:S13]  /*0430*/  PLOP3.LUT P0, PT, P1, PT, PT, 0x8, 0x0 ;  /* 0x000000000000781c */ /* 0x000fda0000f0e170 */
.L_x_4:
[----:B------:R-:W1:Y:S02]  /*0440*/  SHFL.IDX PT, R2, R0, RZ, 0x1f ;  /* 0x00001fff00027589 */ /* 0x000e6400000e0000 */
[----:B-1----:R-:W-:-:S13]  /*0450*/  ISETP.NE.AND P1, PT, R2, RZ, PT ;  /* 0x000000ff0200720c */ /* 0x002fda0003f25270 */
[----:B------:R-:W-:Y:S05]  /*0460*/  @P1 BRA `(.L_x_6) ;  /* 0x0000000000cc1947 */ /* 0x000fea0003800000 */
[----:B------:R-:W-:Y:S01]  /*0470*/  ELECT P1, URZ, PT ;  /* 0x00000000003f782f */ /* 0x000fe20003820000 */
[----:B------:R-:W-:-:S12]  /*0480*/  BSSY B0, `(.L_x_6) ;  /* 0x0000031000007945 */ /* 0x000fd80003800000 */
[----:B------:R-:W-:Y:S05]  /*0490*/  @!P1 BRA `(.L_x_7) ;  /* 0x0000000000bc9947 */ /* 0x000fea0003800000 */
[----:B------:R-:W1:Y:S01]  /*04a0*/  S2UR UR8, SR_CgaCtaId ;  /* 0x00000000000879c3 */ /* 0x000e620000008800 */
[----:B------:R-:W-:Y:S01]  /*04b0*/  UMOV UR4, 0x400 ;  /* 0x0000040000047882 */ /* 0x000fe20000000000 */
[----:B------:R-:W-:Y:S01]  /*04c0*/  UMOV UR5, 0x1 ;  /* 0x0000000100057882 */ /* 0x000fe20000000000 */
[----:B------:R-:W-:Y:S02]  /*04d0*/  UMOV UR6, 0x4 ;  /* 0x0000000400067882 */ /* 0x000fe40000000000 */
[----:B------:R-:W-:-:S04]  /*04e0*/  UIADD3 UR6, -UR6, 0x100000, URZ ;  /* 0x0010000006067890 */ /* 0x000fc8000fffe13f */
[----:B------:R-:W-:Y:S02]  /*04f0*/  USHF.L.U32 UR7, UR6, 0xb, URZ ;  /* 0x0000000b06077899 */ /* 0x000fe4000800063f */
[----:B------:R-:W-:Y:S02]  /*0500*/  USHF.L.U32 UR6, UR6, 0x1, URZ ;  /* 0x0000000106067899 */ /* 0x000fe4000800063f */
[----:B-1----:R-:W-:Y:S02]  /*0510*/  ULEA UR8, UR8, UR4, 0x18 ;  /* 0x0000000408087291 */ /* 0x002fe4000f8ec03f */
[----:B------:R-:W-:-:S04]  /*0520*/  UIADD3 UR4, -UR5, 0x100000, URZ ;  /* 0x0010000005047890 */ /* 0x000fc8000fffe13f */
[----:B------:R-:W-:Y:S02]  /*0530*/  USHF.L.U32 UR5, UR4, 0xb, URZ ;  /* 0x0000000b04057899 */ /* 0x000fe4000800063f */
[----:B------:R-:W-:Y:S01]  /*0540*/  USHF.L.U32 UR4, UR4, 0x1, URZ ;  /* 0x0000000104047899 */ /* 0x000fe2000800063f */
[----:B------:R-:W1:Y:S11]  /*0550*/  FENCE.VIEW.ASYNC.S ;  /* 0x00000000000073c6 */ /* 0x000e760000000000 */
[----:B-1----:R1:W2:Y:S01]  /*0560*/  SYNCS.EXCH.64 URZ, [UR8], UR4 ;  /* 0x00000004083f75b2 */ /* 0x0022a20008000100 */
[----:B------:R1:W3:Y:S01]  /*0570*/  SYNCS.EXCH.64 URZ, [UR8+0x88], UR6 ;  /* 0x00008806083f75b2 */ /* 0x0002e20008000100 */
[----:B------:R1:W4:Y:S01]  /*0580*/  SYNCS.EXCH.64 URZ, [UR8+0x8], UR4 ;  /* 0x00000804083f75b2 */ /* 0x0003220008000100 */
[----:B------:R1:W1:Y:S01]  /*0590*/  SYNCS.EXCH.64 URZ, [UR8+0x90], UR6 ;  /* 0x00009006083f75b2 */ /* 0x0002620008000100 */
        /* <DEDUP_REMOVED lines=30> */
[----:B--234-:R-:W-:Y:S01]  /*0780*/  NOP ;  /* 0x0000000000007918 */ /* 0x01cfe20000000000 */
.L_x_7:
[----:B-1----:R-:W-:Y:S05]  /*0790*/  BSYNC B0 ;  /* 0x0000000000007941 */ /* 0x002fea0003800000 */
.L_x_6:
[----:B------:R-:W1:Y:S01]  /*07a0*/  S2UR UR9, SR_CTAID.X ;  /* 0x00000000000979c3 */ /* 0x000e620000002500 */
[----:B------:R-:W2:Y:S01]  /*07b0*/  S2R R4, SR_CTAID.Y ;  /* 0x0000000000047919 */ /* 0x000ea20000002600 */
[----:B------:R-:W-:Y:S01]  /*07c0*/  ULDC UR4, c[0x0][0x150] ;  /* 0x0000540000047ab9 */ /* 0x000fe20000000800 */
[----:B------:R-:W-:Y:S01]  /*07d0*/  NOP ;  /* 0x0000000000007918 */ /* 0x000fe20000000000 */
[----:B------:R-:W3:Y:S04]  /*07e0*/  SHFL.IDX PT, R12, R0, RZ, 0x1f ;  /* 0x00001fff000c7589 */ /* 0x000ee800000e0000 */
[----:B------:R-:W4:Y:S01]  /*07f0*/  LDC R10, c[0x0][0x144] ;  /* 0x00005100ff0a7b82 */ /* 0x000f220000000800 */
[----:B-1----:R-:W-:-:S05]  /*0800*/  I2FP.F32.U32 R7, UR9 ;  /* 0x0000000900077c45 */ /* 0x002fca0008201000 */
[----:B------:R-:W-:Y:S01]  /*0810*/  FMUL R11, R7, UR4 ;  /* 0x00000004070b7c20 */ /* 0x000fe20008400000 */
[----:B---3--:R-:W-:Y:S01]  /*0820*/  ISETP.NE.AND P1, PT, R12, RZ, PT ;  /* 0x000000ff0c00720c */ /* 0x008fe20003f25270 */
[----:B------:R-:W-:Y:S01]  /*0830*/  ULDC UR4, c[0x0][0x154] ;  /* 0x0000550000047ab9 */ /* 0x000fe20000000800 */
[----:B------:R-:W-:Y:S02]  /*0840*/  SHF.R.S32.HI R7, RZ, 0x1f, R18 ;  /* 0x0000001fff077819 */ /* 0x000fe40000011412 */
[----:B--2---:R-:W-:Y:S01]  /*0850*/  I2FP.F32.U32 R12, R4 ;  /* 0x00000004000c7245 */ /* 0x004fe20000201000 */
[----:B------:R-:W1:Y:S01]  /*0860*/  F2I.U32.TRUNC.NTZ R11, R11 ;  /* 0x0000000b000b7305 */ /* 0x000e62000020f000 */
[----:B------:R-:W-:-:S03]  /*0870*/  LEA.HI R7, R7, R18, RZ, 0x7 ;  /* 0x0000001207077211 */ /* 0x000fc600078f38ff */
[----:B------:R-:W-:Y:S01]  /*0880*/  FMUL R14, R12, UR4 ;  /* 0x000000040c0e7c20 */ /* 0x000fe20008400000 */
[----:B------:R-:W-:Y:S01]  /*0890*/  LOP3.LUT R7, R7, 0xffffff80, RZ, 0xc0, !PT ;  /* 0xffffff8007077812 */ /* 0x000fe200078ec0ff */
[----:B-1----:R-:W-:-:S04]  /*08a0*/  IMAD.MOV R13, RZ, RZ, -R11 ;  /* 0x000000ffff0d7224 */ /* 0x002fc800078e0a0b */
[----:B----4-:R-:W-:Y:S01]  /*08b0*/  IMAD R10, R10, R13, UR9 ;  /* 0x000000090a0a7e24 */ /* 0x010fe2000f8e020d */
[----:B------:R-:W-:Y:S06]  /*08c0*/  @P1 BRA `(.L_x_8) ;  /* 0x0000000000481947 */ /* 0x000fec0003800000 */
[----:B------:R-:W1:Y:S01]  /*08d0*/  S2UR UR5, SR_CgaCtaId ;  /* 0x00000000000579c3 */ /* 0x000e620000008800 */
[----:B------:R-:W-:Y:S01]  /*08e0*/  UMOV UR4, 0x400 ;  /* 0x0000040000047882 */ /* 0x000fe20000000000 */
[----:B------:R-:W-:Y:S01]  /*08f0*/  UMOV UR6, 0x20 ;  /* 0x0000002000067882 */ /* 0x000fe20000000000 */
[----:B------:R-:W-:Y:S01]  /*0900*/  UMOV UR7, 0x100 ;  /* 0x0000010000077882 */ /* 0x000fe20000000000 */
[----:B------:R-:W-:Y:S01]  /*0910*/  ELECT P1, URZ, PT ;  /* 0x00000000003f782f */ /* 0x000fe20003820000 */
[----:B-1----:R-:W-:Y:S02]  /*0920*/  ULEA UR8, UR5, UR4, 0x18 ;  /* 0x0000000405087291 */ /* 0x002fe4000f8ec03f */
[----:B------:R-:W-:-:S04]  /*0930*/  UIADD3 UR4, -UR6, 0x100000, URZ ;  /* 0x0010000006047890 */ /* 0x000fc8000fffe13f */
[----:B------:R-:W-:Y:S02]  /*0940*/  USHF.L.U32 UR5, UR4, 0xb, URZ ;  /* 0x0000000b04057899 */ /* 0x000fe4000800063f */
[----:B------:R-:W-:Y:S02]  /*0950*/  USHF.L.U32 UR4, UR4, 0x1, URZ ;  /* 0x0000000104047899 */ /* 0x000fe4000800063f */
[----:B------:R-:W-:-:S04]  /*0960*/  UIADD3 UR6, -UR7, 0x100000, URZ ;  /* 0x0010000007067890 */ /* 0x000fc8000fffe13f */
[----:B------:R-:W-:Y:S02]  /*0970*/  USHF.L.U32 UR7, UR6, 0xb, URZ ;  /* 0x0000000b06077899 */ /* 0x000fe4000800063f */
[----:B------:R-:W-:Y:S01]  /*0980*/  USHF.L.U32 UR6, UR6, 0x1, URZ ;  /* 0x0000000106067899 */ /* 0x000fe2000800063f */
[----:B------:R-:W1:Y:S03]  /*0990*/  FENCE.VIEW.ASYNC.S ;  /* 0x00000000000073c6 */ /* 0x000e660000000000 */
[----:B-1----:R1:W2:Y:S08]  /*09a0*/  SYNCS.EXCH.64 URZ, [UR8+0x110], UR4 ;  /* 0x00011004083f75b2 */ /* 0x0022b00008000100 */
[----:B------:R1:W3:Y:S01]  /*09b0*/  SYNCS.EXCH.64 URZ, [UR8+0x120], UR6 ;  /* 0x00012006083f75b2 */ /* 0x0002e20008000100 */
[----:B------:R1:W4:Y:S01]  /*09c0*/  SYNCS.EXCH.64 URZ, [UR8+0x118], UR4 ;  /* 0x00011804083f75b2 */ /* 0x0003220008000100 */
[----:B------:R1:W1:Y:S01]  /*09d0*/  SYNCS.EXCH.64 URZ, [UR8+0x128], UR6 ;  /* 0x00012806083f75b2 */ /* 0x0002620008000100 */
[----:B------:R-:W-:Y:S01]  /*09e0*/  NOP ;  /* 0x0000000000007918 */ /* 0x000fe20000000000 */
.L_x_8:
[----:B------:R-:W-:Y:S01]  /*09f0*/  IMAD.IADD R7, R18, 0x1, -R7 ;  /* 0x0000000112077824 */ /* 0x000fe200078e0a07 */
[----:B------:R-:W5:Y:S01]  /*0a00*/  SHFL.IDX PT, R0, R0, RZ, 0x1f ;  /* 0x00001fff00007589 */ /* 0x000f6200000e0000 */
[----:B------:R-:W-:Y:S02]  /*0a10*/  SHF.R.S32.HI R13, RZ, 0x1f, R2 ;  /* 0x0000001fff0d7819 */ /* 0x000fe40000011402 */
[----:B------:R-:W-:Y:S01]  /*0a20*/  ELECT P1, URZ, PT ;  /* 0x00000000003f782f */ /* 0x000fe20003820000 */
[----:B------:R-:W2:Y:S01]  /*0a30*/  F2I.U32.TRUNC.NTZ R14, R14 ;  /* 0x0000000e000e7305 */ /* 0x000ea2000020f000 */
[----:B------:R-:W-:Y:S01]  /*0a40*/  SHF.R.S32.HI R12, RZ, 0x1f, R7 ;  /* 0x0000001fff0c7819 */ /* 0x000fe20000011407 */
[----:B-1----:R-:W-:Y:S01]  /*0a50*/  UMOV UR4, 0x20 ;  /* 0x0000002000047882 */ /* 0x002fe20000000000 */
[----:B------:R-:W-:Y:S01]  /*0a60*/  LEA.HI R13, R13, R2, RZ, 0x2 ;  /* 0x000000020d0d7211 */ /* 0x000fe200078f10ff */
[----:B------:R-:W-:Y:S01]  /*0a70*/  IMAD.MOV.U32 R23, RZ, RZ, 0x1 ;  /* 0x00000001ff177424 */ /* 0x000fe200078e00ff */
[----:B------:R-:W-:Y:S01]  /*0a80*/  LEA.HI R12, R12, R7, RZ, 0x3 ;  /* 0x000000070c0c7211 */ /* 0x000fe200078f18ff */
[----:B------:R-:W-:Y:S01]  /*0a90*/  NOP ;  /* 0x0000000000007918 */ /* 0x000fe20000000000 */
[----:B------:R-:W-:-:S02]  /*0aa0*/  LOP3.LUT R13, R13, 0x3ffffffc, RZ, 0xc0, !PT ;  /* 0x3ffffffc0d0d7812 */ /* 0x000fc400078ec0ff */
[--C-:B------:R-:W-:Y:S02]  /*0ab0*/  SHF.R.S32.HI R11, RZ, 0x3, R12.reuse ;  /* 0x00000003ff0b7819 */ /* 0x100fe4000001140c */
[----:B------:R-:W-:Y:S01]  /*0ac0*/  SHF.R.S32.HI R12, RZ, 0x1f, R12 ;  /* 0x0000001fff0c7819 */ /* 0x000fe2000001140c */
[----:B------:R-:W-:Y:S01]  /*0ad0*/  IMAD.IADD R13, R2, 0x1, -R13 ;  /* 0x00000001020d7824 */ /* 0x000fe200078e0a0d */
[C---:B------:R-:W-:Y:S01]  /*0ae0*/  ISETP.NE.AND P4, PT, R3.reuse, RZ, PT ;  /* 0x000000ff0300720c */ /* 0x040fe20003f85270 */
[----:B------:R-:W1:Y:S01]  /*0af0*/  LDC R2, c[0x0][0x140] ;  /* 0x00005000ff027b82 */ /* 0x000e620000000800 */
[----:B------:R-:W-:Y:S01]  /*0b00*/  LEA.HI R12, R12, R11, RZ, 0x2 ;  /* 0x0000000b0c0c7211 */ /* 0x000fe200078f10ff */
[----:B--2---:R-:W-:Y:S01]  /*0b10*/  IMAD.MOV R24, RZ, RZ, -R14 ;  /* 0x000000ffff187224 */ /* 0x004fe200078e0a0e */
[----:B------:R-:W-:Y:S02]  /*0b20*/  ISETP.EQ.OR P2, PT, R3, 0x3, !P4 ;  /* 0x000000030300780c */ /* 0x000fe40006742670 */
[----:B------:R-:W-:-:S02]  /*0b30*/  LOP3.LUT R12, R12, 0xfffffffc, RZ, 0xc0, !PT ;  /* 0xfffffffc0c0c7812 */ /* 0x000fc400078ec0ff */
[----:B-----5:R-:W-:Y:S02]  /*0b40*/  ISETP.NE.OR P1, PT, R0, RZ, !P1 ;  /* 0x000000ff0000720c */ /* 0x020fe40004f25670 */
[----:B------:R-:W-:Y:S01]  /*0b50*/  ISETP.EQ.AND P2, PT, R6, RZ, P2 ;  /* 0x000000ff0600720c */ /* 0x000fe20001742270 */
[----:B------:R-:W-:Y:S02]  /*0b60*/  IMAD.IADD R12, R11, 0x1, -R12 ;  /* 0x000000010b0c7824 */ /* 0x000fe400078e0a0c */
[----:B------:R-:W2:Y:S01]  /*0b70*/  LDC R11, c[0x0][0x148] ;  /* 0x00005200ff0b7b82 */ /* 0x000ea20000000800 */
[----:B------:R-:W-:Y:S01]  /*0b80*/  SEL R19, RZ, 0x1, !P2 ;  /* 0x00000001ff137807 */ /* 0x000fe20005000000 */
[----:B------:R-:W-:-:S05]  /*0b90*/  IMAD R12, R13, 0x4, R12 ;  /* 0x000000040d0c7824 */ /* 0x000fca00078e020c */
[----:B------:R-:W-:Y:S01]  /*0ba0*/  LEA.HI R0, R12, R12, RZ, 0x1 ;  /* 0x0000000c0c007211 */ /* 0x000fe200078f08ff */
[----:B------:R-:W-:Y:S01]  /*0bb0*/  VOTEU.ALL UP0, P1 ;  /* 0x00000000003f7886 */ /* 0x000fe20000800000 */
[----:B------:R-:W-:Y:S02]  /*0bc0*/  VOTEU.ALL UP1, P1 ;  /* 0x00000000003f7886 */ /* 0x000fe40000820000 */
[----:B------:R-:W-:Y:S02]  /*0bd0*/  LOP3.LUT R13, R0, 0xfffffffe, RZ, 0xc0, !PT ;  /* 0xfffffffe000d7812 */ /* 0x000fe400078ec0ff */
[----:B------:R-:W5:Y:S01]  /*0be0*/  @!UP0 S2UR UR7, SR_CgaCtaId ;  /* 0x00000000000789c3 */ /* 0x000f620000008800 */
[----:B------:R-:W-:Y:S01]  /*0bf0*/  @!UP0 UMOV UR6, 0x400 ;  /* 0x0000040000068882 */ /* 0x000fe20000000000 */
[----:B------:R-:W-:-:S04]  /*0c00*/  @!UP0 UIADD3 UR4, -UR4, 0x100000, URZ ;  /* 0x0010000004048890 */ /* 0x000fc8000fffe13f */
[----:B------:R-:W-:Y:S02]  /*0c10*/  @!UP0 USHF.L.U32 UR5, UR4, 0xb, URZ ;  /* 0x0000000b04058899 */ /* 0x000fe4000800063f */
[----:B------:R-:W-:Y:S01]  /*0c20*/  @!UP0 USHF.L.U32 UR4, UR4, 0x1, URZ ;  /* 0x0000000104048899 */ /* 0x000fe2000800063f */
[----:B------:R-:W-:Y:S01]  /*0c30*/  IMAD.IADD R13, R12, 0x1, -R13 ;  /* 0x000000010c0d7824 */ /* 0x000fe200078e0a0d */
[----:B-1----:R-:W-:-:S04]  /*0c40*/  ISETP.EQ.U32.AND P2, PT, R2, 0x1, PT ;  /* 0x000000010200780c */ /* 0x002fc80003f42070 */
[----:B------:R-:W-:Y:S01]  /*0c50*/  ISETP.NE.AND P5, PT, R13, R10, PT ;  /* 0x0000000a0d00720c */ /* 0x000fe20003fa5270 */
[----:B------:R-:W-:-:S05]  /*0c60*/  IMAD.SHL.U32 R13, R12, 0x4, RZ ;  /* 0x000000040c0d7824 */ /* 0x000fca00078e00ff */
[----:B------:R-:W-:Y:S01]  /*0c70*/  LOP3.LUT R22, R12, 0xc, R13, 0x78, !PT ;  /* 0x0000000c0c167812 */ /* 0x000fe200078e780d */
[----:B--2---:R-:W-:Y:S02]  /*0c80*/  IMAD R13, R11, R24, R4 ;  /* 0x000000180b0d7224 */ /* 0x004fe400078e0204 */
[----:B------:R-:W-:-:S04]  /*0c90*/  VIADD R12, R6, 0xffffffff ;  /* 0xffffffff060c7836 */ /* 0x000fc80000000000 */
[----:B------:R-:W-:Y:S01]  /*0ca0*/  @P5 LEA.HI R0, R22, R22, RZ, 0x1 ;  /* 0x0000001616005211 */ /* 0x000fe200078f08ff */
[----:B-----5:R-:W-:-:S03]  /*0cb0*/  @!UP0 ULEA UR6, UR7, UR6, 0x18 ;  /* 0x0000000607068291 */ /* 0x020fc6000f8ec03f */
[----:B------:R-:W-:Y:S01]  /*0cc0*/  @P5 SHF.R.S32.HI R0, RZ, 0x1, R0 ;  /* 0x00000001ff005819 */ /* 0x000fe20000011400 */
[----:B------:R-:W-:Y:S01]  /*0cd0*/  VOTEU.ALL UP0, P1 ;  /* 0x00000000003f7886 */ /* 0x000fe20000800000 */
[----:B------:R-:W-:Y:S02]  /*0ce0*/  LOP3.LUT P1, RZ, R7, 0x7, RZ, 0xc0, !PT ;  /* 0x0000000707ff7812 */ /* 0x000fe4000782c0ff */
[----:B------:R-:W-:Y:S02]  /*0cf0*/  @P5 ISETP.NE.AND P6, PT, R0, R13, PT ;  /* 0x0000000d0000520c */ /* 0x000fe40003fc5270 */
[----:B------:R-:W-:Y:S02]  /*0d00*/  ISETP.LT.U32.AND P1, PT, R22, 0x2, !P1 ;  /* 0x000000021600780c */ /* 0x000fe40004f21070 */
[----:B------:R-:W-:Y:S02]  /*0d10*/  @P5 SEL R23, RZ, 0x1, P6 ;  /* 0x00000001ff175807 */ /* 0x000fe40003000000 */
[----:B------:R-:W-:Y:S01]  /*0d20*/  ISETP.NE.AND P5, PT, R6, RZ, PT ;  /* 0x000000ff0600720c */ /* 0x000fe20003fa5270 */
[----:B------:R-:W1:Y:S02]  /*0d30*/  FENCE.VIEW.ASYNC.S ;  /* 0x00000000000073c6 */ /* 0x000e640000000000 */
[----:B-1----:R1:W2:Y:S01]  /*0d40*/  @!UP0 SYNCS.EXCH.64 URZ, [UR6+0x130], UR4 ;  /* 0x00013004063f85b2 */ /* 0x0022a20008000100 */
[----:B------:R-:W-:-:S02]  /*0d50*/  SEL R0, RZ, 0x1, !P1 ;  /* 0x00000001ff007807 */ /* 0x000fc40004800000 */
[----:B------:R-:W-:Y:S02]  /*0d60*/  ISETP.EQ.AND P6, PT, R3, 0x2, !P5 ;  /* 0x000000020300780c */ /* 0x000fe40006fc2270 */
[----:B------:R-:W-:Y:S02]  /*0d70*/  ISETP.GE.U32.AND P1, PT, R12, 0x2, PT ;  /* 0x000000020c00780c */ /* 0x000fe40003f26070 */
[----:B------:R-:W-:Y:S02]  /*0d80*/  SEL R2, RZ, 0x1, !P6 ;  /* 0x00000001ff027807 */ /* 0x000fe40007000000 */
[----:B------:R-:W-:Y:S02]  /*0d90*/  LOP3.LUT R23, R23, R0, RZ, 0xc0, !PT ;  /* 0x0000000017177212 */ /* 0x000fe400078ec0ff */
[----:B------:R-:W-:Y:S02]  /*0da0*/  SEL R0, R2, 0x2, P1 ;  /* 0x0000000202007807 */ /* 0x000fe40000800000 */
[----:B------:R-:W-:Y:S01]  /*0db0*/  SEL R19, R19, 0x2, P1 ;  /* 0x0000000213137807 */ /* 0x000fe20000800000 */
[----:B------:R1:W1:Y:S01]  /*0dc0*/  @!UP1 SYNCS.EXCH.64 URZ, [UR6+0x138], UR4 ;  /* 0x00013804063f95b2 */ /* 0x0002620008000100 */
[----:B------:R-:W-:Y:S01]  /*0dd0*/  NOP ;  /* 0x0000000000007918 */ /* 0x000fe20000000000 */
[----:B------:R-:W-:Y:S05]  /*0de0*/  @!P2 BRA `(.L_x_9) ;  /* 0x000000000008a947 */ /* 0x000fea0003800000 */
[----:B-1234-:R-:W-:Y:S01]  /*0df0*/  UCGABAR_ARV ;  /* 0x00000000000079c7 */ /* 0x01efe20008000000 */
[----:B------:R-:W-:Y:S05]  /*0e00*/  BRA `(.L_x_10) ;  /* 0x0000000000047947 */ /* 0x000fea0003800000 */
.L_x_9:
[----:B-1234-:R-:W-:Y:S01]  /*0e10*/  NOP ;  /* 0x0000000000007918 */ /* 0x01efe20000000000 */
.L_x_10:
[----:B------:R-:W1:Y:S01]  /*0e20*/  LDC R2, c[0x0][0x904] ;  /* 0x00024100ff027b82 */ /* 0x000e620000000800 */
[----:B------:R-:W-:Y:S02]  /*0e30*/  IMAD.U32 R6, RZ, RZ, UR9 ;  /* 0x00000009ff067e24 */ /* 0x000fe4000f8e00ff */
[----:B------:R-:W-:Y:S01]  /*0e40*/  IMAD.MOV.U32 R7, RZ, RZ, RZ ;  /* 0x000000ffff077224 */ /* 0x000fe200078e00ff */
[----:B-1----:R-:W-:-:S04]  /*0e50*/  ISETP.NE.AND P1, PT, R2, 0x1, PT ;  /* 0x000000010200780c */ /* 0x002fc80003f25270 */
[----:B------:R-:W-:-:S09]  /*0e60*/  P2R R5, PR, RZ, 0x2 ;  /* 0x00000002ff057803 */ /* 0x000fd20000000000 */
[----:B------:R-:W1:Y:S01]  /*0e70*/  @P1 LDC R17, c[0x0][0x10] ;  /* 0x00000400ff111b82 */ /* 0x000e620000000800 */
[----:B------:R-:W-:Y:S02]  /*0e80*/  @P1 IMAD.MOV.U32 R5, RZ, RZ, RZ ;  /* 0x000000ffff051224 */ /* 0x000fe400078e00ff */
[----:B------:R-:W-:-:S05]  /*0e90*/  @P1 IMAD.MOV.U32 R15, RZ, RZ, RZ ;  /* 0x000000ffff0f1224 */ /* 0x000fca00078e00ff */
[----:B------:R-:W2:Y:S01]  /*0ea0*/  @!P1 LDC R13, c[0x0][0xc] ;  /* 0x00000300ff0d9b82 */ /* 0x000ea20000000800 */
[----:B------:R-:W-:Y:S01]  /*0eb0*/  ULDC UR4, c[0x0][0xc] ;  /* 0x0000030000047ab9 */ /* 0x000fe20000000800 */
[----:B------:R-:W-:Y:S01]  /*0ec0*/  ULDC UR5, c[0x0][0x10] ;  /* 0x0000040000057ab9 */ /* 0x000fe20000000800 */
[----:B------:R-:W-:Y:S01]  /*0ed0*/  ULDC UR6, c[0x0][0x14] ;  /* 0x0000050000067ab9 */ /* 0x000fe20000000800 */
[----:B------:R-:W-:-:S04]  /*0ee0*/  UIMAD.WIDE.U32 UR4, UR4, UR5, URZ ;  /* 0x00000005040472a5 */ /* 0x000fc8000f8e003f */
[----:B------:R-:W-:Y:S02]  /*0ef0*/  UIMAD.WIDE.U32 UR36, UR4, UR6, URZ ;  /* 0x00000006042472a5 */ /* 0x000fe4000f8e003f */
[----:B------:R-:W-:-:S04]  /*0f00*/  UIMAD UR42, UR5, UR6, URZ ;  /* 0x00000006052a72a4 */ /* 0x000fc8000f8e023f */
[----:B------:R-:W-:Y:S01]  /*0f10*/  UIADD3 UR42, UR37, UR42, URZ ;  /* 0x0000002a252a7290 */ /* 0x000fe2000fffe03f */
[----:B-1----:R-:W-:-:S04]  /*0f20*/  @P1 IMAD.WIDE.U32 R16, R17, UR9, R4 ;  /* 0x0000000911101c25 */ /* 0x002fc8000f8e0004 */
[----:B------:R-:W-:Y:S02]  /*0f30*/  @P1 IMAD.IADD R17, R17, 0x1, R15 ;  /* 0x0000000111111824 */ /* 0x000fe400078e020f */
[----:B--2---:R-:W-:-:S04]  /*0f40*/  @!P1 IMAD.WIDE.U32 R6, R4, R13, R6 ;  /* 0x0000000d04069225 */ /* 0x004fc800078e0006 */
[----:B------:R-:W-:Y:S02]  /*0f50*/  @!P1 IMAD.MOV.U32 R16, RZ, RZ, R6 ;  /* 0x000000ffff109224 */ /* 0x000fe400078e0006 */
[----:B------:R-:W-:Y:S01]  /*0f60*/  @!P1 IMAD.MOV.U32 R17, RZ, RZ, R7 ;  /* 0x000000ffff119224 */ /* 0x000fe200078e0007 */
[----:B------:R-:W-:Y:S06]  /*0f70*/  @!P2 BRA `(.L_x_11) ;  /* 0x00000000000ca947 */ /* 0x000fec0003800000 */
[----:B------:R-:W-:Y:S01]  /*0f80*/  UCGABAR_WAIT ;  /* 0x0000000000007dc7 */ /* 0x000fe20008000000 */
[----:B------:R-:W-:Y:S01]  /*0f90*/  CCTL.IVALL ;  /* 0x00000000ff00798f */ /* 0x000fe20002000000 */
[----:B------:R-:W-:Y:S05]  /*0fa0*/  BRA `(.L_x_12) ;  /* 0x0000000000047947 */ /* 0x000fea0003800000 */
.L_x_11:
[----:B------:R-:W-:Y:S06]  /*0fb0*/  BAR.SYNC.DEFER_BLOCKING 0x0 ;  /* 0x0000000000007b1d */ /* 0x000fec0000010000 */
.L_x_12:
[----:B------:R-:W1:Y:S01]  /*0fc0*/  S2UR UR43, SR_CgaCtaId ;  /* 0x00000000002b79c3 */ /* 0x000e620000008800 */
[----:B------:R-:W-:Y:S05]  /*0fd0*/  @!P5 BRA `(.L_x_13) ;  /* 0x000000400050d947 */ /* 0x000fea0003800000 */
[----:B------:R-:W-:-:S13]  /*0fe0*/  ISETP.GT.U32.AND P0, PT, R12, 0x1, PT ;  /* 0x000000010c00780c */ /* 0x000fda0003f04070 */
[----:B-1----:R-:W-:Y:S05]  /*0ff0*/  @P0 EXIT ;  /* 0x000000000000094d */ /* 0x002fea0003800000 */
[----:B------:R-:W-:Y:S01]  /*1000*/  ULDC.64 UR4, c[0x0][0x8f8] ;  /* 0x00023e0000047ab9 */ /* 0x000fe20000000a00 */
[----:B------:R-:W-:Y:S01]  /*1010*/  UMOV UR47, 0xffffffff ;  /* 0xffffffff002f7882 */ /* 0x000fe20000000000 */
[----:B------:R-:W-:Y:S01]  /*1020*/  ISETP.GE.U32.AND P0, PT, R16, UR4, PT ;  /* 0x0000000410007c0c */ /* 0x000fe2000bf06070 */
[----:B------:R-:W-:Y:S01]  /*1030*/  IMAD.MOV.U32 R94, RZ, RZ, -0x1 ;  /* 0xffffffffff5e7424 */ /* 0x000fe200078e00ff */
[----:B------:R-:W-:Y:S01]  /*1040*/  PRMT R56, RZ, 0x7610, R56 ;  /* 0x00007610ff387816 */ /* 0x000fe20000000038 */
[----:B------:R-:W-:Y:S01]  /*1050*/  IMAD.MOV.U32 R91, RZ, RZ, -0x1 ;  /* 0xffffffffff5b7424 */ /* 0x000fe200078e00ff */
[----:B------:R-:W-:Y:S02]  /*1060*/  ISETP.GE.U32.AND.EX P0, PT, R17, UR5, PT, P0 ;  /* 0x0000000511007c0c */ /* 0x000fe4000bf06100 */
[----:B------:R-:W-:-:S11]  /*1070*/  PRMT R3, RZ, 0x7610, R3 ;  /* 0x00007610ff037816 */ /* 0x000fd60000000003 */
[----:B------:R-:W-:Y:S05]  /*1080*/  @P0 BRA `(.L_x_14) ;  /* 0x00000004002c0947 */ /* 0x000fea0003800000 */
[----:B------:R-:W1:Y:S01]  /*1090*/  LDC.64 R20, c[0x0][0x8d0] ;  /* 0x00023400ff147b82 */ /* 0x000e620000000a00 */
[----:B------:R-:W-:Y:S02]  /*10a0*/  IMAD.MOV.U32 R6, RZ, RZ, R16 ;  /* 0x000000ffff067224 */ /* 0x000fe400078e0010 */
[----:B------:R-:W-:-:S05]  /*10b0*/  IMAD.MOV.U32 R7, RZ, RZ, R17 ;  /* 0x000000ffff077224 */ /* 0x000fca00078e0011 */
[----:B------:R-:W2:Y:S08]  /*10c0*/  LDC R14, c[0x0][0x8d8] ;  /* 0x00023600ff0e7b82 */ /* 0x000eb00000000800 */
[----:B------:R-:W3:Y:S01]  /*10d0*/  LDC.64 R26, c[0x0][0x8c8] ;  /* 0x00023200ff1a7b82 */ /* 0x000ee20000000a00 */
[----:B-1----:R-:W-:-:S04]  /*10e0*/  ISETP.NE.U32.AND P0, PT, R20, RZ, PT ;  /* 0x000000ff1400720c */ /* 0x002fc80003f05070 */
[----:B------:R-:W-:-:S13]  /*10f0*/  ISETP.NE.AND.EX P0, PT, R21, RZ, PT, P0 ;  /* 0x000000ff1500720c */ /* 0x000fda0003f05300 */
[----:B--23--:R-:W-:Y:S05]  /*1100*/  @!P0 BRA `(.L_x_15) ;  /* 0x0000000000288947 */ /* 0x00cfea0003800000 */
[----:B------:R-:W1:Y:S02]  /*1110*/  LDC R3, c[0x0][0x8dc] ;  /* 0x00023700ff037b82 */ /* 0x000e640000000800 */
[----:B-1----:R-:W-:-:S05]  /*1120*/  IADD3 R3, P0, R16, R3, RZ ;  /* 0x0000000310037210 */ /* 0x002fca0007f1e0ff */
[----:B------:R-:W-:-:S04]  /*1130*/  IMAD.X R15, RZ, RZ, R17, P0 ;  /* 0x000000ffff0f7224 */ /* 0x000fc800000e0611 */
[----:B------:R-:W-:-:S04]  /*1140*/  IMAD.WIDE.U32 R6, R15, R20, RZ ;  /* 0x000000140f067225 */ /* 0x000fc800078e00ff */
[----:B------:R-:W-:-:S04]  /*1150*/  IMAD.WIDE.U32 R8, P0, R3, R21, R6 ;  /* 0x0000001503087225 */ /* 0x000fc80007800006 */
[----:B------:R-:W-:-:S04]  /*1160*/  IMAD.WIDE.U32 R6, R3, R20, RZ ;  /* 0x0000001403067225 */ /* 0x000fc800078e00ff */
[----:B------:R-:W-:Y:S01]  /*1170*/  IMAD.X R13, RZ, RZ, RZ, P0 ;  /* 0x000000ffff0d7224 */ /* 0x000fe200000e06ff */
[----:B------:R-:W-:Y:S01]  /*1180*/  IADD3 RZ, P0, R7, R8, RZ ;  /* 0x0000000807ff7210 */ /* 0x000fe20007f1e0ff */
[----:B------:R-:W-:-:S04]  /*1190*/  IMAD.MOV.U32 R12, RZ, RZ, R9 ;  /* 0x000000ffff0c7224 */ /* 0x000fc800078e0009 */
[----:B------:R-:W-:-:S08]  /*11a0*/  IMAD.WIDE.U32.X R6, R15, R21, R12, P0 ;  /* 0x000000150f067225 */ /* 0x000fd000000e040c */
.L_x_15:
[----:B------:R-:W1:Y:S01]  /*11b0*/  LDC.64 R28, c[0x0][0x8e8] ;  /* 0x00023a00ff1c7b82 */ /* 0x000e620000000a00 */
[-CC-:B------:R-:W-:Y:S01]  /*11c0*/  SHF.R.U64 R30, R6, R14.reuse, R7.reuse ;  /* 0x0000000e061e7219 */ /* 0x180fe20000001207 */
[----:B------:R-:W-:Y:S01]  /*11d0*/  IMAD.MOV.U32 R31, RZ, RZ, 0x1 ;  /* 0x00000001ff1f7424 */ /* 0x000fe200078e00ff */
[----:B------:R-:W-:Y:S02]  /*11e0*/  SHF.R.U32.HI R3, RZ, R14, R7 ;  /* 0x0000000eff037219 */ /* 0x000fe40000011607 */
[----:B------:R-:W-:-:S03]  /*11f0*/  IADD3 R5, P0, RZ, -R30, RZ ;  /* 0x8000001eff057210 */ /* 0x000fc60007f1e0ff */
[----:B------:R-:W2:Y:S02]  /*1200*/  LDC R12, c[0x0][0x8c0] ;  /* 0x00023000ff0c7b82 */ /* 0x000ea40000000800 */
[----:B------:R-:W-:Y:S02]  /*1210*/  IMAD.X R3, RZ, RZ, ~R3, P0 ;  /* 0x000000ffff037224 */ /* 0x000fe400000e0e03 */
[----:B------:R-:W-:-:S04]  /*1220*/  IMAD.WIDE.U32 R6, R5, R26, R16 ;  /* 0x0000001a05067225 */ /* 0x000fc800078e0010 */
[----:B------:R-:W3:Y:S01]  /*1230*/  LDC R9, c[0x0][0x8b0] ;  /* 0x00022c00ff097b82 */ /* 0x000ee20000000800 */
[----:B------:R-:W-:-:S04]  /*1240*/  IMAD R8, R3, R26, RZ ;  /* 0x0000001a03087224 */ /* 0x000fc800078e02ff */
[----:B------:R-:W-:Y:S02]  /*1250*/  IMAD R3, R5, R27, R8 ;  /* 0x0000001b05037224 */ /* 0x000fe400078e0208 */
[----:B------:R-:W-:Y:S01]  /*1260*/  IMAD R27, R11, R24, R4 ;  /* 0x000000180b1b7224 */ /* 0x000fe200078e0204 */
[----:B------:R-:W4:Y:S01]  /*1270*/  LDC R20, c[0x0][0x900] ;  /* 0x00024000ff147b82 */ /* 0x000f220000000800 */
[----:B------:R-:W-:Y:S01]  /*1280*/  IMAD.IADD R3, R7, 0x1, R3 ;  /* 0x0000000107037824 */ /* 0x000fe200078e0203 */
[----:B-1----:R-:W-:-:S04]  /*1290*/  ISETP.NE.U32.AND P0, PT, R28, RZ, PT ;  /* 0x000000ff1c00720c */ /* 0x002fc80003f05070 */
[----:B------:R-:W-:Y:S02]  /*12a0*/  ISETP.NE.AND.EX P0, PT, R29, RZ, PT, P0 ;  /* 0x000000ff1d00720c */ /* 0x000fe40003f05300 */
[----:B------:R-:W1:Y:S01]  /*12b0*/  LDC R14, c[0x0][0x8a8] ;  /* 0x00022a00ff0e7b82 */ /* 0x000e620000000800 */
[-CC-:B--2---:R-:W-:Y:S02]  /*12c0*/  SHF.R.U64 R15, R6, R12.reuse, R3.reuse ;  /* 0x0000000c060f7219 */ /* 0x184fe40000001203 */
[----:B------:R-:W-:Y:S01]  /*12d0*/  SHF.R.U32.HI R6, RZ, R12, R3 ;  /* 0x0000000cff067219 */ /* 0x000fe20000011603 */
[----:B------:R-:W-:-:S04]  /*12e0*/  IMAD.MOV.U32 R3, RZ, RZ, -0x1 ;  /* 0xffffffffff037424 */ /* 0x000fc800078e00ff */
[----:B------:R-:W2:Y:S01]  /*12f0*/  LDC R21, c[0x0][0x8f0] ;  /* 0x00023c00ff157b82 */ /* 0x000ea20000000800 */
[-CC-:B---3--:R-:W-:Y:S02]  /*1300*/  SHF.R.U64 R12, R15, R9.reuse, R6.reuse ;  /* 0x000000090f0c7219 */ /* 0x188fe40000001206 */
[----:B------:R-:W-:-:S05]  /*1310*/  SHF.R.U32.HI R5, RZ, R9, R6 ;  /* 0x00000009ff057219 */ /* 0x000fca0000011606 */
[----:B------:R-:W3:Y:S01]  /*1320*/  LDC R26, c[0x0][0x8e0] ;  /* 0x00023800ff1a7b82 */ /* 0x000ee20000000800 */
[-CC-:B----4-:R-:W-:Y:S02]  /*1330*/  SHF.R.U64 R24, R12, R20.reuse, R5.reuse ;  /* 0x000000140c187219 */ /* 0x190fe40000001205 */
[-C--:B------:R-:W-:Y:S02]  /*1340*/  SHF.L.U32 R3, R3, R20.reuse, RZ ;  /* 0x0000001403037219 */ /* 0x080fe400000006ff */
[----:B------:R-:W-:Y:S01]  /*1350*/  SHF.R.U32.HI R5, RZ, R20, R5 ;  /* 0x00000014ff057219 */ /* 0x000fe20000011605 */
[----:B------:R-:W-:Y:S01]  /*1360*/  IMAD.MOV.U32 R4, RZ, RZ, R24 ;  /* 0x000000ffff047224 */ /* 0x000fe200078e0018 */
[----:B------:R-:W-:Y:S01]  /*1370*/  LOP3.LUT R11, RZ, R3, RZ, 0x33, !PT ;  /* 0x00000003ff0b7212 */ /* 0x000fe200078e33ff */
[----:B------:R-:W4:Y:S01]  /*1380*/  LDC R25, c[0x0][0x8b8] ;  /* 0x00022e00ff197b82 */ /* 0x000f220000000800 */
[----:B------:R-:W-:Y:S05]  /*1390*/  @!P0 BRA `(.L_x_16) ;  /* 0x0000000000288947 */ /* 0x000fea0003800000 */
[----:B------:R-:W5:Y:S02]  /*13a0*/  LDC R3, c[0x0][0x8f4] ;  /* 0x00023d00ff037b82 */ /* 0x000f640000000800 */
[----:B-----5:R-:W-:-:S05]  /*13b0*/  IADD3 R3, P0, R24, R3, RZ ;  /* 0x0000000318037210 */ /* 0x020fca0007f1e0ff */
        /* <DEDUP_REMOVED lines=8> */
.L_x_16:
[----:B--2---:R-:W-:Y:S01]  /*1440*/  SHF.R.U64 R5, R4, R21, R5 ;  /* 0x0000001504057219 */ /* 0x004fe20000001205 */
[----:B-1----:R-:W-:Y:S01]  /*1450*/  VIADD R6, R14, 0xffffffff ;  /* 0xffffffff0e067836 */ /* 0x002fe20000000000 */
[----:B------:R-:W-:Y:S02]  /*1460*/  SHF.L.U32 R3, R31, R20, RZ ;  /* 0x000000141f037219 */ /* 0x000fe400000006ff */
[----:B------:R-:W-:Y:S01]  /*1470*/  LOP3.LUT R4, R12, R11, RZ, 0xc0, !PT ;  /* 0x0000000b0c047212 */ /* 0x000fe200078ec0ff */
[----:B------:R-:W-:Y:S01]  /*1480*/  IMAD.MOV R7, RZ, RZ, -R5 ;  /* 0x000000ffff077224 */ /* 0x000fe200078e0a05 */
[----:B------:R-:W-:Y:S02]  /*1490*/  SEL R10, R10, R27, !P1 ;  /* 0x0000001b0a0a7207 */ /* 0x000fe40004800000 */
[----:B------:R-:W-:Y:S01]  /*14a0*/  LOP3.LUT R6, R15, R6, RZ, 0xc0, !PT ;  /* 0x000000060f067212 */ /* 0x000fe200078ec0ff */
[----:B------:R-:W-:Y:S01]  /*14b0*/  IMAD R5, R3, R5, R4 ;  /* 0x0000000503057224 */ /* 0x000fe200078e0204 */
[----:B------:R-:W-:Y:S01]  /*14c0*/  R2UR UR47, R30 ;  /* 0x000000001e2f72ca */ /* 0x000fe200000e0000 */
[----:B---3--:R-:W-:-:S02]  /*14d0*/  IMAD R3, R7, R26, R24 ;  /* 0x0000001a07037224 */ /* 0x008fc400078e0218 */
[----:B----4-:R-:W-:Y:S02]  /*14e0*/  IMAD R10, R5, R25, R10 ;  /* 0x00000019050a7224 */ /* 0x010fe400078e020a */
[----:B------:R-:W-:Y:S02]  /*14f0*/  IMAD R3, R3, R14, R6 ;  /* 0x0000000e03037224 */ /* 0x000fe400078e0206 */
[----:B------:R-:W-:-:S03]  /*1500*/  IMAD.MOV.U32 R4, RZ, RZ, 0x1 ;  /* 0x00000001ff047424 */ /* 0x000fc600078e00ff */
[----:B------:R-:W-:Y:S02]  /*1510*/  SEL R91, R3, R10, !P1 ;  /* 0x0000000a035b7207 */ /* 0x000fe40004800000 */
[----:B------:R-:W-:Y:S02]  /*1520*/  SEL R94, R10, R3, !P1 ;  /* 0x000000030a5e7207 */ /* 0x000fe40004800000 */
[----:B------:R-:W-:-:S07]  /*1530*/  PRMT R3, R4, 0x7610, R3 ;  /* 0x0000761004037816 */ /* 0x000fce0000000003 */
.L_x_14:
[----:B------:R-:W-:-:S08]  /*1540*/  NOP ;  /* 0x0000000000007918 */ /* 0x000fd00000000000 */
[----:B------:R-:W1:Y:S02]  /*1550*/  USETMAXREG.TRY_ALLOC.CTAPOOL UP0, 0xe8 ;  /* 0x000000e8000079c8 */ /* 0x000e640008000600 */
[----:B-1----:R-:W-:-:S13]  /*1560*/  PLOP3.LUT P0, PT, PT, PT, UP0, 0x80, 0x0 ;  /* 0x000000000000781c */ /* 0x002fda0003f0f008 */
[----:B------:R-:W-:Y:S05]  /*1570*/  @!P0 BRA `(.L_x_14) ;  /* 0xfffffffc00f08947 */ /* 0x000fea000383ffff */
[----:B------:R-:W-:Y:S02]  /*1580*/  ULDC.64 UR4, c[0x0][0x590] ;  /* 0x0001640000047ab9 */ /* 0x000fe40000000a00 */
[----:B------:R-:W-:-:S04]  /*1590*/  ISETP.NE.U32.AND P0, PT, RZ, UR4, PT ;  /* 0x00000004ff007c0c */ /* 0x000fc8000bf05070 */
[----:B------:R-:W-:-:S13]  /*15a0*/  ISETP.NE.AND.EX P0, PT, RZ, UR5, PT, P0 ;  /* 0x00000005ff007c0c */ /* 0x000fda000bf05300 */
[----:B------:R-:W-:Y:S05]  /*15b0*/  @P0 BRA `(.L_x_17) ;  /* 0x00000000002c0947 */ /* 0x000fea0003800000 */
[----:B------:R-:W-:Y:S02]  /*15c0*/  ULDC.64 UR4, c[0x0][0x588] ;  /* 0x0001620000047ab9 */ /* 0x000fe40000000a00 */
[----:B------:R-:W-:-:S04]  /*15d0*/  ISETP.NE.U32.AND P0, PT, RZ, UR4, PT ;  /* 0x00000004ff007c0c */ /* 0x000fc8000bf05070 */
[----:B------:R-:W-:-:S13]  /*15e0*/  ISETP.NE.AND.EX P0, PT, RZ, UR5, PT, P0 ;  /* 0x00000005ff007c0c */ /* 0x000fda000bf05300 */
[----:B------:R-:W-:Y:S05]  /*15f0*/  @!P0 BRA `(.L_x_18) ;  /* 0x0000000000108947 */ /* 0x000fea0003800000 */
[----:B------:R-:W1:Y:S02]  /*1600*/  LDC.64 R4, c[0x0][0x588] ;  /* 0x00016200ff047b82 */ /* 0x000e640000000a00 */
[----:B-1----:R1:W5:Y:S01]  /*1610*/  LDG.E R57, desc[UR38][R4.64] ;  /* 0x0000002604397981 */ /* 0x002362000c1e1900 */
[----:B------:R-:W-:Y:S01]  /*1620*/  IMAD.MOV.U32 R56, RZ, RZ, 0x1 ;  /* 0x00000001ff387424 */ /* 0x000fe200078e00ff */
[----:B------:R-:W-:Y:S06]  /*1630*/  BRA `(.L_x_17) ;  /* 0x00000000000c7947 */ /* 0x000fec0003800000 */
.L_x_18:
[----:B------:R-:W-:Y:S01]  /*1640*/  ULDC UR4, c[0x0][0x580] ;  /* 0x0001600000047ab9 */ /* 0x000fe20000000800 */
[----:B------:R-:W-:Y:S02]  /*1650*/  IMAD.MOV.U32 R56, RZ, RZ, 0x1 ;  /* 0x00000001ff387424 */ /* 0x000fe400078e00ff */
[----:B------:R-:W-:-:S07]  /*1660*/  IMAD.U32 R57, RZ, RZ, UR4 ;  /* 0x00000004ff397e24 */ /* 0x000fce000f8e00ff */
.L_x_17:
        /* <DEDUP_REMOVED lines=8> */
[----:B------:R-:W2:Y:S02]  /*16f0*/  LDC.64 R58, c[0x0][0x5a8] ;  /* 0x00016a00ff3a7b82 */ /* 0x000ea40000000a00 */
[----:B--2---:R2:W5:Y:S01]  /*1700*/  LDG.E R58, desc[UR38][R58.64] ;  /* 0x000000263a3a7981 */ /* 0x004562000c1e1900 */
[----:B------:R-:W-:Y:S05]  /*1710*/  BRA `(.L_x_19) ;  /* 0x0000000000087947 */ /* 0x000fea0003800000 */
.L_x_20:
[----:B------:R-:W-:Y:S02]  /*1720*/  ULDC UR4, c[0x0][0x5a0] ;  /* 0x0001680000047ab9 */ /* 0x000fe40000000800 */
[----:B------:R-:W-:-:S07]  /*1730*/  IMAD.U32 R58, RZ, RZ, UR4 ;  /* 0x00000004ff3a7e24 */ /* 0x000fce000f8e00ff */
.L_x_19:
[----:B------:R-:W-:-:S13]  /*1740*/  LOP3.LUT P0, RZ, R3, 0xff, RZ, 0xc0, !PT ;  /* 0x000000ff03ff7812 */ /* 0x000fda000780c0ff */
[----:B------:R-:W-:Y:S05]  /*1750*/  @!P0 EXIT ;  /* 0x000000000000894d */ /* 0x000fea0003800000 */
[----:B------:R-:W3:Y:S01]  /*1760*/  S2UR UR6, SR_CgaCtaId ;  /* 0x00000000000679c3 */ /* 0x000ee20000008800 */
[C---:B------:R-:W-:Y:S01]  /*1770*/  IMAD.SHL.U32 R3, R18.reuse, 0x10, RZ ;  /* 0x0000001012037824 */ /* 0x040fe200078e00ff */
[----:B------:R-:W-:Y:S01]  /*1780*/  ULDC UR4, c[0x0][0x28c] ;  /* 0x0000a30000047ab9 */ /* 0x000fe20000000800 */
[C---:B-1----:R-:W-:Y:S01]  /*1790*/  IMAD.SHL.U32 R4, R18.reuse, 0x2, RZ ;  /* 0x0000000212047824 */ /* 0x042fe200078e00ff */
[----:B------:R-:W-:Y:S01]  /*17a0*/  UIADD3 UR4, UR4, 0x3f, URZ ;  /* 0x0000003f04047890 */ /* 0x000fe2000fffe03f */
[----:B------:R-:W-:Y:S01]  /*17b0*/  IMAD.SHL.U32 R6, R18, 0x8, RZ ;  /* 0x0000000812067824 */ /* 0x000fe200078e00ff */
[----:B------:R-:W-:Y:S01]  /*17c0*/  LOP3.LUT R3, R3, 0xe00, RZ, 0xc0, !PT ;  /* 0x00000e0003037812 */ /* 0x000fe200078ec0ff */
[----:B------:R-:W-:Y:S01]  /*17d0*/  UMOV UR49, 0x400 ;  /* 0x0000040000317882 */ /* 0x000fe20000000000 */
[----:B------:R-:W-:Y:S01]  /*17e0*/  USHF.R.S32.HI UR5, URZ, 0x1f, UR4 ;  /* 0x0000001f3f057899 */ /* 0x000fe20008011404 */
[----:B------:R-:W-:Y:S01]  /*17f0*/  LOP3.LUT R60, R0, 0x1, RZ, 0xfc, !PT ;  /* 0x00000001003c7812 */ /* 0x000fe200078efcff */
[--C-:B-----5:R-:W-:Y:S01]  /*1800*/  IMAD.MOV.U32 R66, RZ, RZ, R57.reuse ;  /* 0x000000ffff427224 */ /* 0x120fe200078e0039 */
[----:B------:R-:W-:Y:S01]  /*1810*/  LOP3.LUT R3, R3, 0x6, R4, 0xf8, !PT ;  /* 0x0000000603037812 */ /* 0x000fe200078ef804 */
[----:B------:R-:W-:Y:S01]  /*1820*/  ULEA.HI UR5, UR5, UR4, URZ, 0x6 ;  /* 0x0000000405057291 */ /* 0x000fe2000f8f303f */
[----:B------:R-:W-:Y:S01]  /*1830*/  LOP3.LUT R5, R6, 0x80, RZ, 0xc0, !PT ;  /* 0x0000008006057812 */ /* 0x000fe200078ec0ff */
[----:B------:R-:W-:Y:S01]  /*1840*/  IMAD.MOV.U32 R83, RZ, RZ, R57 ;  /* 0x000000ffff537224 */ /* 0x000fe200078e0039 */
[----:B------:R-:W-:Y:S01]  /*1850*/  LOP3.LUT R3, R3, 0x60, R6, 0xf8, !PT ;  /* 0x0000006003037812 */ /* 0x000fe200078ef806 */
[----:B------:R-:W-:Y:S01]  /*1860*/  IMAD.MOV.U32 R61, RZ, RZ, RZ ;  /* 0x000000ffff3d7224 */ /* 0x000fe200078e00ff */
[----:B------:R-:W-:Y:S01]  /*1870*/  LOP3.LUT R4, R5, 0x10, R18, 0xf8, !PT ;  /* 0x0000001005047812 */ /* 0x000fe200078ef812 */
[----:B------:R-:W-:Y:S01]  /*1880*/  IMAD.MOV.U32 R64, RZ, RZ, RZ ;  /* 0x000000ffff407224 */ /* 0x000fe200078e00ff */
[----:B------:R-:W-:Y:S01]  /*1890*/  LOP3.LUT R102, R19, 0x1, RZ, 0xfc, !PT ;  /* 0x0000000113667812 */ /* 0x000fe200078efcff */
[----:B------:R-:W-:Y:S01]  /*18a0*/  ULDC.64 UR40, c[0x0][0x198] ;  /* 0x0000660000287ab9 */ /* 0x000fe20000000a00 */
[----:B--2---:R-:W-:Y:S01]  /*18b0*/  LOP3.LUT R59, R3, R4, RZ, 0xfc, !PT ;  /* 0x00000004033b7212 */ /* 0x004fe200078efcff */
[----:B------:R-:W-:Y:S01]  /*18c0*/  USHF.R.S32.HI UR50, URZ, 0x6, UR5 ;  /* 0x000000063f327899 */ /* 0x000fe20008011405 */
[C---:B------:R-:W-:Y:S01]  /*18d0*/  PRMT R63, R56.reuse, 0x7610, R63 ;  /* 0x00007610383f7816 */ /* 0x040fe2000000003f */
[----:B---3--:R-:W-:Y:S01]  /*18e0*/  ULEA UR49, UR6, UR49, 0x18 ;  /* 0x0000003106317291 */ /* 0x008fe2000f8ec03f */
[----:B------:R-:W-:Y:S01]  /*18f0*/  PRMT R65, R56, 0x7610, R65 ;  /* 0x0000761038417816 */ /* 0x000fe20000000041 */
[----:B------:R-:W-:Y:S01]  /*1900*/  UMOV UR48, URZ ;  /* 0x0000003f00307c82 */ /* 0x000fe20008000000 */
[----:B------:R-:W-:-:S03]  /*1910*/  UMOV UR4, URZ ;  /* 0x0000003f00047c82 */ /* 0x000fc60008000000 */
[----:B------:R-:W-:-:S07]  /*1920*/  VIADD R62, R59, UR49 ;  /* 0x000000313b3e7c36 */ /* 0x000fce0008000000 */
.L_x_79:
[----:B------:R-:W-:Y:S01]  /*1930*/  LOP3.LUT R0, R18, 0x80, RZ, 0xc0, !PT ;  /* 0x0000008012007812 */ /* 0x000fe200078ec0ff */
[----:B------:R-:W1:Y:S01]  /*1940*/  LDC R3, c[0x0][0x28c] ;  /* 0x0000a300ff037b82 */ /* 0x000e620000000800 */
[----:B------:R-:W-:Y:S01]  /*1950*/  UMOV UR5, URZ ;  /* 0x0000003f00057c82 */ /* 0x000fe20008000000 */
[----:B------:R-:W-:Y:S01]  /*1960*/  UMOV UR6, URZ ;  /* 0x0000003f00067c82 */ /* 0x000fe20008000000 */
[----:B------:R-:W-:Y:S01]  /*1970*/  SHF.R.U32.HI R0, RZ, 0x7, R0 ;  /* 0x00000007ff007819 */ /* 0x000fe20000011600 */
[----:B------:R-:W-:Y:S01]  /*1980*/  UMOV UR13, UR4 ;  /* 0x00000004000d7c82 */ /* 0x000fe20008000000 */
[----:B------:R-:W-:Y:S01]  /*1990*/  IMAD.MOV.U32 R82, RZ, RZ, RZ ;  /* 0x000000ffff527224 */ /* 0x000fe200078e00ff */
[----:B------:R-:W-:Y:S02]  /*19a0*/  CS2R R80, SRZ ;  /* 0x0000000000507805 */ /* 0x000fe4000001ff00 */
[----:B------:R-:W-:Y:S02]  /*19b0*/  CS2R R78, SRZ ;  /* 0x00000000004e7805 */ /* 0x000fe4000001ff00 */
[----:B------:R-:W-:Y:S01]  /*19c0*/  CS2R R76, SRZ ;  /* 0x00000000004c7805 */ /* 0x000fe2000001ff00 */
[----:B------:R-:W2:Y:S01]  /*19d0*/  SHFL.IDX PT, R0, R0, RZ, 0x1f ;  /* 0x00001fff00007589 */ /* 0x000ea200000e0000 */
[----:B------:R-:W-:-:S02]  /*19e0*/  CS2R R74, SRZ ;  /* 0x00000000004a7805 */ /* 0x000fc4000001ff00 */
[----:B------:R-:W-:Y:S02]  /*19f0*/  CS2R R72, SRZ ;  /* 0x0000000000487805 */ /* 0x000fe4000001ff00 */
[----:B------:R-:W-:Y:S02]  /*1a00*/  CS2R R70, SRZ ;  /* 0x0000000000467805 */ /* 0x000fe4000001ff00 */
[----:B------:R-:W-:Y:S01]  /*1a10*/  CS2R R68, SRZ ;  /* 0x0000000000447805 */ /* 0x000fe2000001ff00 */
[----:B------:R-:W-:Y:S01]  /*1a20*/  IMAD.MOV.U32 R67, RZ, RZ, RZ ;  /* 0x000000ffff437224 */ /* 0x000fe200078e00ff */
[----:B------:R-:W-:Y:S02]  /*1a30*/  CS2R R84, SRZ ;  /* 0x0000000000547805 */ /* 0x000fe4000001ff00 */
[----:B------:R-:W-:Y:S02]  /*1a40*/  CS2R R86, SRZ ;  /* 0x0000000000567805 */ /* 0x000fe4000001ff00 */
[----:B------:R-:W-:Y:S01]  /*1a50*/  CS2R R88, SRZ ;  /* 0x0000000000587805 */ /* 0x000fe2000001ff00 */
[----:B------:R-:W-:Y:S01]  /*1a60*/  IMAD.MOV.U32 R90, RZ, RZ, RZ ;  /* 0x000000ffff5a7224 */ /* 0x000fe200078e00ff */
[----:B------:R-:W-:Y:S01]  /*1a70*/  CS2R R92, SRZ ;  /* 0x00000000005c7805 */ /* 0x000fe2000001ff00 */
[----:B------:R-:W-:Y:S01]  /*1a80*/  IMAD.MOV.U32 R95, RZ, RZ, RZ ;  /* 0x000000ffff5f7224 */ /* 0x000fe200078e00ff */
[----:B------:R-:W-:-:S02]  /*1a90*/  CS2R R96, SRZ ;  /* 0x0000000000607805 */ /* 0x000fc4000001ff00 */
[----:B------:R-:W-:Y:S02]  /*1aa0*/  CS2R R98, SRZ ;  /* 0x0000000000627805 */ /* 0x000fe4000001ff00 */
[----:B------:R-:W-:Y:S02]  /*1ab0*/  CS2R R100, SRZ ;  /* 0x0000000000647805 */ /* 0x000fe4000001ff00 */
[----:B-1----:R-:W-:Y:S01]  /*1ac0*/  ISETP.GE.AND P0, PT, R3, 0x1, PT ;  /* 0x000000010300780c */ /* 0x002fe20003f06270 */
[----:B------:R-:W-:Y:S01]  /*1ad0*/  IMAD.U32 R6, RZ, RZ, UR48 ;  /* 0x00000030ff067e24 */ /* 0x000fe2000f8e00ff */
[----:B------:R-:W-:Y:S02]  /*1ae0*/  CS2R R24, SRZ ;  /* 0x0000000000187805 */ /* 0x000fe4000001ff00 */
[----:B------:R-:W-:Y:S02]  /*1af0*/  CS2R R26, SRZ ;  /* 0x00000000001a7805 */ /* 0x000fe4000001ff00 */
[----:B------:R-:W-:-:S02]  /*1b00*/  CS2R R28, SRZ ;  /* 0x00000000001c7805 */ /* 0x000fc4000001ff00 */
[----:B------:R-:W-:Y:S02]  /*1b10*/  CS2R R30, SRZ ;  /* 0x00000000001e7805 */ /* 0x000fe4000001ff00 */
[----:B------:R-:W-:Y:S02]  /*1b20*/  CS2R R32, SRZ ;  /* 0x0000000000207805 */ /* 0x000fe4000001ff00 */
[----:B------:R-:W-:Y:S02]  /*1b30*/  CS2R R34, SRZ ;  /* 0x0000000000227805 */ /* 0x000fe4000001ff00 */
[----:B------:R-:W-:Y:S02]  /*1b40*/  CS2R R36, SRZ ;  /* 0x0000000000247805 */ /* 0x000fe4000001ff00 */
[----:B--2---:R-:W-:Y:S02]  /*1b50*/  R2UR UR7, R0 ;  /* 0x00000000000772ca */ /* 0x004fe400000e0000 */
[----:B------:R-:W-:-:S02]  /*1b60*/  CS2R R38, SRZ ;  /* 0x0000000000267805 */ /* 0x000fc4000001ff00 */
[----:B------:R-:W-:Y:S02]  /*1b70*/  CS2R R40, SRZ ;  /* 0x0000000000287805 */ /* 0x000fe4000001ff00 */
[----:B------:R-:W-:Y:S02]  /*1b80*/  CS2R R42, SRZ ;  /* 0x00000000002a7805 */ /* 0x000fe4000001ff00 */
[----:B------:R-:W-:Y:S02]  /*1b90*/  CS2R R44, SRZ ;  /* 0x00000000002c7805 */ /* 0x000fe4000001ff00 */
[----:B------:R-:W-:Y:S02]  /*1ba0*/  CS2R R46, SRZ ;  /* 0x00000000002e7805 */ /* 0x000fe4000001ff00 */
[----:B------:R-:W-:Y:S02]  /*1bb0*/  CS2R R48, SRZ ;  /* 0x0000000000307805 */ /* 0x000fe4000001ff00 */
[----:B------:R-:W-:-:S02]  /*1bc0*/  CS2R R50, SRZ ;  /* 0x0000000000327805 */ /* 0x000fc4000001ff00 */
[----:B------:R-:W-:Y:S02]  /*1bd0*/  CS2R R52, SRZ ;  /* 0x0000000000347805 */ /* 0x000fe4000001ff00 */
[----:B------:R-:W-:Y:S01]  /*1be0*/  CS2R R54, SRZ ;  /* 0x0000000000367805 */ /* 0x000fe2000001ff00 */
[----:B------:R-:W-:-:S04]  /*1bf0*/  ULEA.HI UR8, UR7, UR7, URZ, 0x1 ;  /* 0x0000000707087291 */ /* 0x000fc8000f8f083f */
[----:B------:R-:W-:-:S04]  /*1c00*/  ULOP3.LUT UR8, UR8, 0xffffe, URZ, 0xc0, !UPT ;  /* 0x000ffffe08087892 */ /* 0x000fc8000f8ec03f */
[----:B------:R-:W-:-:S03]  /*1c10*/  UIADD3 UR8, UR7, -UR8, URZ ;  /* 0x8000000807087290 */ /* 0x000fc6000fffe03f */
[----:B------:R-:W-:Y:S01]  /*1c20*/  UMOV UR7, URZ ;  /* 0x0000003f00077c82 */ /* 0x000fe20008000000 */
[----:B------:R-:W-:-:S04]  /*1c30*/  ULEA UR8, UR8, UR49, 0xc ;  /* 0x0000003108087291 */ /* 0x000fc8000f8e603f */
[----:B------:R-:W-:-:S04]  /*1c40*/  UIADD3 UR8, UR8, 0x4300, URZ ;  /* 0x0000430008087890 */ /* 0x000fc8000fffe03f */
[----:B------:R-:W-:-:S04]  /*1c50*/  USHF.R.U32.HI UR8, URZ, 0x4, UR8 ;  /* 0x000000043f087899 */ /* 0x000fc80008011608 */
[----:B------:R-:W-:Y:S01]  /*1c60*/  ULOP3.LUT UR12, UR8, 0x3fff, URZ, 0xc0, !UPT ;  /* 0x00003fff080c7892 */ /* 0x000fe2000f8ec03f */
[----:B------:R-:W-:Y:S11]  /*1c70*/  @!P0 BRA `(.L_x_21) ;  /* 0x00000004007c8947 */ /* 0x000ff60003800000 */
[----:B------:R-:W-:-:S13]  /*1c80*/  ISETP.NE.AND P1, PT, R102, 0x3, PT ;  /* 0x000000036600780c */ /* 0x000fda0003f25270 */
[----:B------:R-:W-:Y:S05]  /*1c90*/  @!P1 BRA `(.L_x_22) ;  /* 0x0000000000049947 */ /* 0x000fea0003800000 */
[----:B------:R-:W-:Y:S01]  /*1ca0*/  BPT.TRAP 0x1 ;  /* 0x000000040000795c */ /* 0x000fe20000300000 */
.L_x_22:
[----:B------:R-:W-:Y:S01]  /*1cb0*/  ULEA UR5, UR4, UR49, 0x3 ;  /* 0x0000003104057291 */ /* 0x000fe2000f8e183f */
[----:B------:R-:W-:-:S05]  /*1cc0*/  IMAD.U32 R0, RZ, RZ, UR48 ;  /* 0x00000030ff007e24 */ /* 0x000fca000f8e00ff */
[----:B------:R-:W-:-:S04]  /*1cd0*/  SHF.L.U32 R0, R0, 0x1f, RZ ;  /* 0x0000001f00007819 */ /* 0x000fc800000006ff */
[----:B------:R1:W2:Y:S01]  /*1ce0*/  SYNCS.PHASECHK.TRANS64.TRYWAIT P0, [UR5], R0 ;  /* 0x00000000ff0075a7 */ /* 0x0002a20008000145 */
[----:B------:R-:W-:Y:S05]  /*1cf0*/  @!P1 BRA `(.L_x_23) ;  /* 0x0000000000049947 */ /* 0x000fea0003800000 */
[----:B------:R-:W-:Y:S01]  /*1d00*/  BPT.TRAP 0x1 ;  /* 0x000000040000795c */ /* 0x000fe20000300000 */
.L_x_23:
[----:B--2---:R-:W-:Y:S05]  /*1d10*/  @P0 BRA `(.L_x_24) ;  /* 0x0000000000080947 */ /* 0x004fea0003800000 */
[----:B------:R-:W2:Y:S02]  /*1d20*/  SYNCS.PHASECHK.TRANS64.TRYWAIT P0, [UR5], R0 ;  /* 0x00000000ff0075a7 */ /* 0x000ea40008000145 */
[----:B--2---:R-:W-:Y:S05]  /*1d30*/  @!P0 BRA `(.L_x_25) ;  /* 0x0000005c00dc8947 */ /* 0x004fea0003800000 */
.L_x_24:
[----:B------:R-:W-:Y:S01]  /*1d40*/  UIADD3 UR5, UR49, 0x26300, URZ ;  /* 0x0002630031057890 */ /* 0x000fe2000fffe03f */
[----:B------:R-:W-:Y:S01]  /*1d50*/  WARPGROUP.ARRIVE ;  /* 0x00000000000079c5 */ /* 0x000fe20000000000 */
[----:B------:R-:W-:Y:S01]  /*1d60*/  ULOP3.LUT UR8, UR12, 0x10000, URZ, 0xfc, !UPT ;  /* 0x000100000c087892 */ /* 0x000fe2000f8efc3f */
[----:B------:R-:W-:Y:S01]  /*1d70*/  IMAD.MOV.U32 R82, RZ, RZ, RZ ;  /* 0x000000ffff527224 */ /* 0x000fe200078e00ff */
[----:B------:R-:W-:Y:S01]  /*1d80*/  USHF.R.U32.HI UR5, URZ, 0x4, UR5 ;  /* 0x000000043f057899 */ /* 0x000fe20008011605 */
[----:B------:R-:W-:Y:S01]  /*1d90*/  CS2R R80, SRZ ;  /* 0x0000000000507805 */ /* 0x000fe2000001ff00 */
[----:B------:R-:W-:Y:S01]  /*1da0*/  ULEA UR8, UR4, UR8, 0x9 ;  /* 0x0000000804087291 */ /* 0x000fe2000f8e483f */
[----:B------:R-:W-:Y:S01]  /*1db0*/  CS2R R78, SRZ ;  /* 0x00000000004e7805 */ /* 0x000fe2000001ff00 */
[----:B------:R-:W-:Y:S01]  /*1dc0*/  ULOP3.LUT UR5, UR5, 0x3fff, URZ, 0xc0, !UPT ;  /* 0x00003fff05057892 */ /* 0x000fe2000f8ec03f */
[----:B------:R-:W-:Y:S01]  /*1dd0*/  CS2R R76, SRZ ;  /* 0x00000000004c7805 */ /* 0x000fe2000001ff00 */
[----:B------:R-:W-:Y:S01]  /*1de0*/  UMOV UR9, 0x80000020 ;  /* 0x8000002000097882 */ /* 0x000fe20000000000 */
[----:B------:R-:W-:Y:S01]  /*1df0*/  UMOV UR11, 0x80000020 ;  /* 0x80000020000b7882 */ /* 0x000fe20000000000 */
[----:B------:R-:W-:Y:S01]  /*1e00*/  ULOP3.LUT UR5, UR5, 0x10000, URZ, 0xfc, !UPT ;  /* 0x0001000005057892 */ /* 0x000fe2000f8efc3f */
[----:B------:R-:W-:Y:S01]  /*1e10*/  CS2R R74, SRZ ;  /* 0x00000000004a7805 */ /* 0x000fe2000001ff00 */
[----:B------:R-:W-:Y:S01]  /*1e20*/  UMOV UR6, 0x2 ;  /* 0x0000000200067882 */ /* 0x000fe20000000000 */
[----:B------:R-:W-:Y:S01]  /*1e30*/  CS2R R72, SRZ ;  /* 0x0000000000487805 */ /* 0x000fe2000001ff00 */
[----:B------:R-:W-:Y:S01]  /*1e40*/  ULEA UR10, UR4, UR5, 0x8 ;  /* 0x00000005040a7291 */ /* 0x000fe2000f8e403f */
[----:B------:R-:W-:-:S02]  /*1e50*/  CS2R R70, SRZ ;  /* 0x0000000000467805 */ /* 0x000fc4000001ff00 */
[----:B------:R-:W-:Y:S01]  /*1e60*/  CS2R R68, SRZ ;  /* 0x0000000000447805 */ /* 0x000fe2000001ff00 */
[----:B------:R-:W-:Y:S01]  /*1e70*/  ULDC UR5, c[0x0][0x50c] ;  /* 0x0001430000057ab9 */ /* 0x000fe20000000800 */
[----:B------:R-:W-:Y:S01]  /*1e80*/  IMAD.MOV.U32 R67, RZ, RZ, RZ ;  /* 0x000000ffff437224 */ /* 0x000fe200078e00ff */
[----:B------:R-:W-:Y:S01]  /*1e90*/  UISETP.NE.AND UP0, UPT, UR5, 0x2, UPT ;  /* 0x000000020500788c */ /* 0x000fe2000bf05270 */
[----:B------:R-:W-:Y:S02]  /*1ea0*/  CS2R R84, SRZ ;  /* 0x0000000000547805 */ /* 0x000fe4000001ff00 */
[----:B------:R-:W-:Y:S02]  /*1eb0*/  CS2R R86, SRZ ;  /* 0x0000000000567805 */ /* 0x000fe4000001ff00 */
[----:B------:R-:W-:Y:S01]  /*1ec0*/  CS2R R88, SRZ ;  /* 0x0000000000587805 */ /* 0x000fe2000001ff00 */
[----:B------:R-:W-:Y:S01]  /*1ed0*/  QGMMA.64x64x32.F32.E4M3.E4M3 R24, gdesc[UR8], RZ, !UPT, gsb0 ;  /* 0x00e00000081879f3 */ /* 0x000fe2000c0008ff */
[----:B------:R-:W-:Y:S01]  /*1ee0*/  UIADD3 UR8, UR8, 0x2, URZ ;  /* 0x0000000208087890 */ /* 0x000fe2000fffe03f */
[----:B------:R-:W-:Y:S01]  /*1ef0*/  IMAD.MOV.U32 R90, RZ, RZ, RZ ;  /* 0x000000ffff5a7224 */ /* 0x000fe200078e00ff */
[----:B------:R-:W-:Y:S01]  /*1f00*/  UIADD3 UR10, UR10, 0x2, URZ ;  /* 0x000000020a0a7890 */ /* 0x000fe2000fffe03f */
[----:B------:R-:W-:Y:S01]  /*1f10*/  CS2R R92, SRZ ;  /* 0x00000000005c7805 */ /* 0x000fe2000001ff00 */
[----:B------:R-:W-:Y:S01]  /*1f20*/  UMOV UR9, 0x80000020 ;  /* 0x8000002000097882 */ /* 0x000fe20000000000 */
[----:B------:R-:W-:Y:S01]  /*1f30*/  UMOV UR11, 0x80000020 ;  /* 0x80000020000b7882 */ /* 0x000fe20000000000 */
[----:B------:R-:W-:Y:S01]  /*1f40*/  USEL UR5, URZ, 0x1, UP0 ;  /* 0x000000013f057887 */ /* 0x000fe20008000000 */
[----:B------:R-:W-:Y:S01]  /*1f50*/  IMAD.MOV.U32 R95, RZ, RZ, RZ ;  /* 0x000000ffff5f7224 */ /* 0x000fe200078e00ff */
[----:B------:R-:W-:-:S02]  /*1f60*/  CS2R R96, SRZ ;  /* 0x0000000000607805 */ /* 0x000fc4000001ff00 */
[----:B------:R-:W-:Y:S02]  /*1f70*/  CS2R R98, SRZ ;  /* 0x0000000000627805 */ /* 0x000fe4000001ff00 */
[----:B------:R-:W-:Y:S02]  /*1f80*/  CS2R R100, SRZ ;  /* 0x0000000000647805 */ /* 0x000fe4000001ff00 */
[----:B------:R-:W-:Y:S01]  /*1f90*/  ISETP.NE.AND P0, PT, RZ, UR5, PT ;  /* 0x00000005ff007c0c */ /* 0x000fe2000bf05270 */
[----:B------:R-:W-:Y:S02]  /*1fa0*/  WARPGROUP.DEPBAR.LE gsb0, 0x0 ;  /* 0x00008000000079c5 */ /* 0x000fe40000010000 */
[----:B------:R-:W-:-:S06]  /*1fb0*/  WARPGROUP.ARRIVE ;  /* 0x00000000000079c5 */ /* 0x000fcc0000000000 */
[----:B------:R-:W-:Y:S03]  /*1fc0*/  QGMMA.64x64x32.F32.E4M3.E4M3 R24, gdesc[UR8], R24, gsb0 ;  /* 0x00e00000081879f3 */ /* 0x000fe60008000818 */
[----:B------:R-:W-:Y:S02]  /*1fd0*/  WARPGROUP.DEPBAR.LE gsb0, 0x0 ;  /* 0x00008000000079c5 */ /* 0x000fe40000010000 */
[----:B------:R-:W-:Y:S05]  /*1fe0*/  @!P0 BRA `(.L_x_26) ;  /* 0x0000000000848947 */ /* 0x000fea0003800000 */
[----:B------:R-:W-:Y:S01]  /*1ff0*/  FADD R101, RZ, R24 ;  /* 0x00000018ff657221 */ /* 0x000fe20000000000 */
[----:B------:R-:W-:-:S01]  /*2000*/  FADD R100, RZ, R25 ;  /* 0x00000019ff647221 */ /* 0x000fc20000000000 */
        /* <DEDUP_REMOVED lines=30> */
[----:B------:R-:W-:-:S06]  /*21f0*/  UMOV UR6, URZ ;  /* 0x0000003f00067c82 */ /* 0x000fcc0008000000 */
.L_x_26:
[----:B------:R-:W-:-:S04]  /*2200*/  UIADD3 UR13, UR4, 0x1, URZ ;  /* 0x00000001040d7890 */ /* 0x000fc8000fffe03f */
[----:B------:R-:W-:-:S04]  /*2210*/  UISETP.NE.AND UP0, UPT, UR13, 0x11, UPT ;  /* 0x000000110d00788c */ /* 0x000fc8000bf05270 */
[----:B------:R-:W-:Y:S02]  /*2220*/  USEL UR7, URZ, 0x1, UP0 ;  /* 0x000000013f077887 */ /* 0x000fe40008000000 */
[----:B------:R-:W-:Y:S02]  /*2230*/  USEL UR13, UR13, URZ, UP0 ;  /* 0x0000003f0d0d7287 */ /* 0x000fe40008000000 */
[----:B------:R-:W-:-:S06]  /*2240*/  ULOP3.LUT UR7, UR48, UR7, URZ, 0x3c, !UPT ;  /* 0x0000000730077292 */ /* 0x000fcc000f8e3c3f */
[----:B------:R-:W-:Y:S01]  /*2250*/  IMAD.U32 R6, RZ, RZ, UR7 ;  /* 0x00000007ff067e24 */ /* 0x000fe2000f8e00ff */
[----:B------:R-:W-:-:S06]  /*2260*/  UMOV UR7, 0x1 ;  /* 0x0000000100077882 */ /* 0x000fcc0000000000 */
.L_x_21:
[----:B------:R-:W-:-:S04]  /*2270*/  UISETP.LT.AND UP0, UPT, UR50, 0x1, UPT ;  /* 0x000000013200788c */ /* 0x000fc8000bf01270 */
[----:B------:R-:W-:-:S04]  /*2280*/  USEL UR8, UR50, 0x1, UP0 ;  /* 0x0000000132087887 */ /* 0x000fc80008000000 */
[----:B------:R-:W-:-:S04]  /*2290*/  UIADD3 UR8, UR50, -UR8, URZ ;  /* 0x8000000832087290 */ /* 0x000fc8000fffe03f */
[----:B------:R-:W-:-:S06]  /*22a0*/  UISETP.GE.AND UP0, UPT, UR8, 0x1, UPT ;  /* 0x000000010800788c */ /* 0x000fcc000bf06270 */
[----:B------:R-:W-:-:S13]  /*22b0*/  PLOP3.LUT P0, PT, PT, PT, UP0, 0x80, 0x0 ;  /* 0x000000000000781c */ /* 0x000fda0003f0f008 */
[----:B------:R-:W-:Y:S05]  /*22c0*/  @!P0 BRA `(.L_x_27) ;  /* 0x0000000400808947 */ /* 0x000fea0003800000 */
[----:B-12---:R-:W-:Y:S01]  /*22d0*/  IMAD.U32 R0, RZ, RZ, UR8 ;  /* 0x00000008ff007e24 */ /* 0x006fe2000f8e00ff */
[----:B------:R-:W-:Y:S01]  /*22e0*/  ULDC UR14, c[0x0][0x50c] ;  /* 0x00014300000e7ab9 */ /* 0x000fe20000000800 */
[----:B------:R-:W-:-:S07]  /*22f0*/  IMAD.U32 R3, RZ, RZ, UR4 ;  /* 0x00000004ff037e24 */ /* 0x000fce000f8e00ff */
.L_x_35:
[----:B------:R-:W-:-:S13]  /*2300*/  ISETP.NE.AND P1, PT, R102, 0x3, PT ;  /* 0x000000036600780c */ /* 0x000fda0003f25270 */
[----:B------:R-:W-:Y:S05]  /*2310*/  @!P1 BRA `(.L_x_28) ;  /* 0x0000000000049947 */ /* 0x000fea0003800000 */
[----:B------:R-:W-:Y:S01]  /*2320*/  BPT.TRAP 0x1 ;  /* 0x000000040000795c */ /* 0x000fe20000300000 */
.L_x_28:
[----:B------:R-:W-:Y:S01]  /*2330*/  ULEA UR8, UR13, UR49, 0x3 ;  /* 0x000000310d087291 */ /* 0x000fe2000f8e183f */
[----:B------:R-:W-:-:S08]  /*2340*/  SHF.L.U32 R4, R6, 0x1f, RZ ;  /* 0x0000001f06047819 */ /* 0x000fd000000006ff */
[----:B------:R1:W2:Y:S01]  /*2350*/  SYNCS.PHASECHK.TRANS64.TRYWAIT P0, [UR8], R4 ;  /* 0x00000004ff0075a7 */ /* 0x0002a20008000148 */
[----:B------:R-:W-:Y:S05]  /*2360*/  @!P1 BRA `(.L_x_29) ;  /* 0x0000000000049947 */ /* 0x000fea0003800000 */
[----:B------:R-:W-:Y:S01]  /*2370*/  BPT.TRAP 0x1 ;  /* 0x000000040000795c */ /* 0x000fe20000300000 */
.L_x_29:
[----:B--2---:R-:W-:Y:S05]  /*2380*/  @P0 BRA `(.L_x_30) ;  /* 0x0000000000080947 */ /* 0x004fea0003800000 */
[----:B------:R-:W2:Y:S02]  /*2390*/  SYNCS.PHASECHK.TRANS64.TRYWAIT P0, [UR8], R4 ;  /* 0x00000004ff0075a7 */ /* 0x000ea40008000148 */
[----:B--2---:R-:W-:Y:S05]  /*23a0*/  @!P0 BRA `(.L_x_31) ;  /* 0x0000005800588947 */ /* 0x004fea0003800000 */
.L_x_30:
[----:B------:R-:W-:Y:S01]  /*23b0*/  UIADD3 UR8, UR49, 0x26300, URZ ;  /* 0x0002630031087890 */ /* 0x000fe2000fffe03f */
[----:B------:R-:W-:Y:S01]  /*23c0*/  WARPGROUP.ARRIVE ;  /* 0x00000000000079c5 */ /* 0x000fe20000000000 */
[----:B------:R-:W-:Y:S02]  /*23d0*/  UISETP.NE.AND UP0, UPT, UR5, URZ, UPT ;  /* 0x0000003f0500728c */ /* 0x000fe4000bf05270 */
[----:B------:R-:W-:Y:S02]  /*23e0*/  USHF.R.U32.HI UR8, URZ, 0x4, UR8 ;  /* 0x000000043f087899 */ /* 0x000fe40008011608 */
[----:B------:R-:W-:Y:S02]  /*23f0*/  USEL UR7, UR7, URZ, !UP0 ;  /* 0x0000003f07077287 */ /* 0x000fe4000c000000 */
[----:B------:R-:W-:Y:S02]  /*2400*/  ULOP3.LUT UR5, UR8, 0x3fff, URZ, 0xc0, !UPT ;  /* 0x00003fff08057892 */ /* 0x000fe4000f8ec03f */
[----:B------:R-:W-:-:S02]  /*2410*/  ULOP3.LUT UR8, UR12, 0x10000, URZ, 0xfc, !UPT ;  /* 0x000100000c087892 */ /* 0x000fc4000f8efc3f */
[----:B------:R-:W-:Y:S02]  /*2420*/  ULOP3.LUT UR5, UR5, 0x10000, URZ, 0xfc, !UPT ;  /* 0x0001000005057892 */ /* 0x000fe4000f8efc3f */
[----:B------:R-:W-:Y:S02]  /*2430*/  UISETP.NE.U32.AND UP0, UPT, UR7, URZ, UPT ;  /* 0x0000003f0700728c */ /* 0x000fe4000bf05070 */
[----:B------:R-:W-:Y:S02]  /*2440*/  ULEA UR8, UR13, UR8, 0x9 ;  /* 0x000000080d087291 */ /* 0x000fe4000f8e483f */
[----:B------:R-:W-:Y:S01]  /*2450*/  ULEA UR10, UR13, UR5, 0x8 ;  /* 0x000000050d0a7291 */ /* 0x000fe2000f8e403f */
[----:B------:R-:W-:Y:S01]  /*2460*/  UMOV UR9, 0x80000020 ;  /* 0x8000002000097882 */ /* 0x000fe20000000000 */
[----:B------:R-:W-:Y:S01]  /*2470*/  UMOV UR11, 0x80000020 ;  /* 0x80000020000b7882 */ /* 0x000fe20000000000 */
[----:B------:R-:W-:-:S06]  /*2480*/  UIADD3 UR6, UR6, 0x2, URZ ;  /* 0x0000000206067890 */ /* 0x000fcc000fffe03f */
[----:B------:R-:W-:Y:S01]  /*2490*/  QGMMA.64x64x32.F32.E4M3.E4M3 R24, gdesc[UR8], R24, UP0, gsb0 ;  /* 0x00e00000081879f3 */ /* 0x000fe2000b800818 */
[----:B------:R-:W-:Y:S02]  /*24a0*/  UIADD3 UR8, UR8, 0x2, URZ ;  /* 0x0000000208087890 */ /* 0x000fe4000fffe03f */
[----:B------:R-:W-:Y:S01]  /*24b0*/  UIADD3 UR10, UR10, 0x2, URZ ;  /* 0x000000020a0a7890 */ /* 0x000fe2000fffe03f */
[----:B------:R-:W-:Y:S01]  /*24c0*/  UMOV UR9, 0x80000020 ;  /* 0x8000002000097882 */ /* 0x000fe20000000000 */
[----:B------:R-:W-:Y:S01]  /*24d0*/  UMOV UR11, 0x80000020 ;  /* 0x80000020000b7882 */ /* 0x000fe20000000000 */
[----:B------:R-:W-:-:S04]  /*24e0*/  UISETP.NE.AND UP0, UPT, UR6, UR14, UPT ;  /* 0x0000000e0600728c */ /* 0x000fc8000bf05270 */
[----:B------:R-:W-:-:S06]  /*24f0*/  USEL UR5, URZ, 0x1, UP0 ;  /* 0x000000013f057887 */ /* 0x000fcc0008000000 */
[----:B------:R-:W-:Y:S01]  /*2500*/  ISETP.NE.AND P0, PT, RZ, UR5, PT ;  /* 0x00000005ff007c0c */ /* 0x000fe2000bf05270 */
[----:B------:R-:W-:Y:S02]  /*2510*/  WARPGROUP.DEPBAR.LE gsb0, 0x0 ;  /* 0x00008000000079c5 */ /* 0x000fe40000010000 */
[----:B------:R-:W-:-:S06]  /*2520*/  WARPGROUP.ARRIVE ;  /* 0x00000000000079c5 */ /* 0x000fcc0000000000 */
[----:B------:R-:W-:Y:S03]  /*2530*/  QGMMA.64x64x32.F32.E4M3.E4M3 R24, gdesc[UR8], R24, gsb0 ;  /* 0x00e00000081879f3 */ /* 0x000fe60008000818 */
[----:B------:R-:W-:Y:S02]  /*2540*/  WARPGROUP.DEPBAR.LE gsb0, 0x0 ;  /* 0x00008000000079c5 */ /* 0x000fe40000010000 */
[----:B------:R-:W-:Y:S05]  /*2550*/  @!P0 BRA `(.L_x_32) ;  /* 0x0000000000848947 */ /* 0x000fea0003800000 */
[----:B------:R-:W-:Y:S01]  /*2560*/  FADD R101, R24, R101 ;  /* 0x0000006518657221 */ /* 0x000fe20000000000 */
[----:B------:R-:W-:-:S01]  /*2570*/  FADD R100, R25, R100 ;  /* 0x0000006419647221 */ /* 0x000fc20000000000 */
        /* <DEDUP_REMOVED lines=30> */
[----:B------:R-:W-:-:S06]  /*2760*/  UMOV UR6, URZ ;  /* 0x0000003f00067c82 */ /* 0x000fcc0008000000 */
.L_x_32:
[----:B------:R-:W-:Y:S05]  /*2770*/  @!P1 BRA `(.L_x_33) ;  /* 0x0000000000049947 */ /* 0x000fea0003800000 */
[----:B------:R-:W-:Y:S01]  /*2780*/  BPT.TRAP 0x1 ;  /* 0x000000040000795c */ /* 0x000fe20000300000 */
.L_x_33:
[----:B------:R-:W-:-:S13]  /*2790*/  ISETP.NE.AND P0, PT, R23, RZ, PT ;  /* 0x000000ff1700720c */ /* 0x000fda0003f05270 */
[----:B-12---:R-:W-:-:S05]  /*27a0*/  @P0 LEA R4, R3, UR49, 0x3 ;  /* 0x0000003103040c11 */ /* 0x006fca000f8e18ff */
[----:B------:R-:W-:-:S05]  /*27b0*/  @P0 VIADD R5, R4, 0x88 ;  /* 0x0000008804050836 */ /* 0x000fca0000000000 */
[----:B------:R-:W-:-:S04]  /*27c0*/  @P0 PRMT R5, R22, 0x654, R5 ;  /* 0x0000065416050816 */ /* 0x000fc80000000005 */
[----:B------:R1:W-:Y:S01]  /*27d0*/  @P0 SYNCS.ARRIVE.TRANS64.RED.A1T0 RZ, [R5+URZ], RZ ;  /* 0x000000ff05ff09a7 */ /* 0x0003e2000810043f */
[----:B------:R-:W-:-:S13]  /*27e0*/  ISETP.GT.U32.AND P0, PT, R19, 0x1, PT ;  /* 0x000000011300780c */ /* 0x000fda0003f04070 */
[----:B-1----:R-:W-:Y:S05]  /*27f0*/  @P0 BRA `(.L_x_34) ;  /* 0x0000000000040947 */ /* 0x002fea0003800000 */
[----:B------:R-:W-:Y:S01]  /*2800*/  BPT.TRAP 0x1 ;  /* 0x000000040000795c */ /* 0x000fe20000300000 */
.L_x_34:
[----:B------:R-:W-:Y:S01]  /*2810*/  UIADD3 UR13, UR13, 0x1, URZ ;  /* 0x000000010d0d7890 */ /* 0x000fe2000fffe03f */
[C---:B------:R-:W-:Y:S01]  /*2820*/  ISETP.GT.AND P1, PT, R0.reuse, 0x1, PT ;  /* 0x000000010000780c */ /* 0x040fe20003f24270 */
[----:B------:R-:W-:Y:S02]  /*2830*/  VIADD R3, R3, 0x1 ;  /* 0x0000000103037836 */ /* 0x000fe40000000000 */
[----:B------:R-:W-:Y:S01]  /*2840*/  UISETP.NE.AND UP0, UPT, UR13, 0x11, UPT ;  /* 0x000000110d00788c */ /* 0x000fe2000bf05270 */
[----:B------:R-:W-:Y:S02]  /*2850*/  VIADD R0, R0, 0xffffffff ;  /* 0xffffffff00007836 */ /* 0x000fe40000000000 */
[C---:B------:R-:W-:Y:S01]  /*2860*/  ISETP.NE.AND P0, PT, R3.reuse, 0x11, PT ;  /* 0x000000110300780c */ /* 0x040fe20003f05270 */
[----:B------:R-:W-:Y:S02]  /*2870*/  USEL UR7, URZ, 0x1, UP0 ;  /* 0x000000013f077887 */ /* 0x000fe40008000000 */
[----:B------:R-:W-:Y:S01]  /*2880*/  USEL UR13, UR13, URZ, UP0 ;  /* 0x0000003f0d0d7287 */ /* 0x000fe20008000000 */
[----:B------:R-:W-:-:S03]  /*2890*/  SEL R3, R3, RZ, P0 ;  /* 0x000000ff03037207 */ /* 0x000fc60000000000 */
[----:B------:R-:W-:Y:S01]  /*28a0*/  LOP3.LUT R6, R6, UR7, RZ, 0x3c, !PT ;  /* 0x0000000706067c12 */ /* 0x000fe2000f8e3cff */
[----:B------:R-:W-:Y:S01]  /*28b0*/  UMOV UR7, 0x1 ;  /* 0x0000000100077882 */ /* 0x000fe20000000000 */
[----:B------:R-:W-:Y:S06]  /*28c0*/  @P1 BRA `(.L_x_35) ;  /* 0xfffffff8008c1947 */ /* 0x000fec000383ffff */
.L_x_27:
[----:B------:R-:W-:Y:S01]  /*28d0*/  UISETP.NE.AND UP0, UPT, UR6, URZ, UPT ;  /* 0x0000003f0600728c */ /* 0x000fe2000bf05270 */
[----:B-12---:R-:W1:Y:S03]  /*28e0*/  LDC R0, c[0x0][0x28c] ;  /* 0x0000a300ff007b82 */ /* 0x006e660000000800 */
[----:B------:R-:W-:-:S06]  /*28f0*/  USEL UR5, URZ, 0x1, !UP0 ;  /* 0x000000013f057887 */ /* 0x000fcc000c000000 */
[----:B------:R-:W-:Y:S02]  /*2900*/  ISETP.NE.AND P0, PT, RZ, UR5, PT ;  /* 0x00000005ff007c0c */ /* 0x000fe4000bf05270 */
[----:B-1----:R-:W-:-:S11]  /*2910*/  ISETP.GE.AND P1, PT, R0, 0x1, PT ;  /* 0x000000010000780c */ /* 0x002fd60003f26270 */
[----:B------:R-:W-:Y:S05]  /*2920*/  @!P0 BRA `(.L_x_36) ;  /* 0x0000000000808947 */ /* 0x000fea0003800000 */
[----:B------:R-:W-:Y:S01]  /*2930*/  FADD R101, R24, R101 ;  /* 0x0000006518657221 */ /* 0x000fe20000000000 */
        /* <DEDUP_REMOVED lines=30> */
[----:B------:R-:W-:-:S07]  /*2b20*/  FADD R82, R82, R55 ;  /* 0x0000003752527221 */ /* 0x000fce0000000000 */
.L_x_36:
[----:B------:R-:W-:Y:S05]  /*2b30*/  @!P1 BRA `(.L_x_37) ;  /* 0x0000000000549947 */ /* 0x000fea0003800000 */
[----:B------:R-:W-:-:S13]  /*2b40*/  ISETP.NE.AND P0, PT, R102, 0x3, PT ;  /* 0x000000036600780c */ /* 0x000fda0003f05270 */
[----:B------:R-:W-:Y:S05]  /*2b50*/  @!P0 BRA `(.L_x_38) ;  /* 0x0000000000048947 */ /* 0x000fea0003800000 */
[----:B------:R-:W-:Y:S01]  /*2b60*/  BPT.TRAP 0x1 ;  /* 0x000000040000795c */ /* 0x000fe20000300000 */
.L_x_38:
[----:B------:R-:W-:Y:S01]  /*2b70*/  ISETP.NE.AND P0, PT, R23, RZ, PT ;  /* 0x000000ff1700720c */ /* 0x000fe20003f05270 */
[----:B------:R-:W-:Y:S01]  /*2b80*/  BSSY B0, `(.L_x_39) ;  /* 0x000000e000007945 */ /* 0x000fe20003800000 */
[----:B------:R-:W-:-:S11]  /*2b90*/  ISETP.GT.U32.AND P1, PT, R19, 0x1, PT ;  /* 0x000000011300780c */ /* 0x000fd60003f24070 */
[----:B------:R-:W-:Y:S05]  /*2ba0*/  @!P0 BRA `(.L_x_40) ;  /* 0x00000000002c8947 */ /* 0x000fea0003800000 */
[----:B------:R-:W-:-:S04]  /*2bb0*/  UISETP.LT.AND UP0, UPT, UR50, 0x1, UPT ;  /* 0x000000013200788c */ /* 0x000fc8000bf01270 */
[----:B------:R-:W-:-:S04]  /*2bc0*/  USEL UR5, UR50, 0x1, UP0 ;  /* 0x0000000132057887 */ /* 0x000fc80008000000 */
[----:B------:R-:W-:-:S04]  /*2bd0*/  UIADD3 UR5, UR4, UR50, -UR5 ;  /* 0x0000003204057290 */ /* 0x000fc8000fffe805 */
[----:B------:R-:W-:-:S04]  /*2be0*/  UIMAD.WIDE.U32 UR6, UR5, -0xf0f0f0f, URZ ;  /* 0xf0f0f0f1050678a5 */ /* 0x000fc8000f8e003f */
[----:B------:R-:W-:-:S04]  /*2bf0*/  USHF.R.U32.HI UR6, URZ, 0x4, UR7 ;  /* 0x000000043f067899 */ /* 0x000fc80008011607 */
[----:B------:R-:W-:-:S04]  /*2c00*/  UIMAD UR5, UR6, -0x11, UR5 ;  /* 0xffffffef060578a4 */ /* 0x000fc8000f8e0205 */
[----:B------:R-:W-:-:S04]  /*2c10*/  ULEA UR5, UR5, UR49, 0x3 ;  /* 0x0000003105057291 */ /* 0x000fc8000f8e183f */
[----:B------:R-:W-:-:S06]  /*2c20*/  UIADD3 UR5, UR5, 0x88, URZ ;  /* 0x0000008805057890 */ /* 0x000fcc000fffe03f */
[----:B------:R-:W-:-:S05]  /*2c30*/  IMAD.U32 R3, RZ, RZ, UR5 ;  /* 0x00000005ff037e24 */ /* 0x000fca000f8e00ff */
[----:B------:R-:W-:-:S04]  /*2c40*/  PRMT R0, R22, 0x654, R3 ;  /* 0x0000065416007816 */ /* 0x000fc80000000003 */
[----:B------:R1:W-:Y:S03]  /*2c50*/  SYNCS.ARRIVE.TRANS64.RED.A1T0 RZ, [R0+URZ], RZ ;  /* 0x000000ff00ff79a7 */ /* 0x0003e6000810043f */
.L_x_40:
[----:B------:R-:W-:Y:S05]  /*2c60*/  BSYNC B0 ;  /* 0x0000000000007941 */ /* 0x000fea0003800000 */
.L_x_39:
[----:B------:R-:W-:Y:S05]  /*2c70*/  @P1 BRA `(.L_x_37) ;  /* 0x0000000000041947 */ /* 0x000fea0003800000 */
[----:B------:R-:W-:Y:S01]  /*2c80*/  BPT.TRAP 0x1 ;  /* 0x000000040000795c */ /* 0x000fe20000300000 */
.L_x_37:
[----:B------:R-:W-:Y:S01]  /*2c90*/  UIADD3 UR6, UR49, 0x200, URZ ;  /* 0x0000020031067890 */ /* 0x000fe2000fffe03f */
[----:B------:R-:W-:Y:S01]  /*2ca0*/  R2UR UR46, R94 ;  /* 0x000000005e2e72ca */ /* 0x000fe200000e0000 */
[----:B------:R-:W-:Y:S01]  /*2cb0*/  UIADD3 UR51, UR50, UR4, URZ ;  /* 0x0000000432337290 */ /* 0x000fe2000fffe03f */
[----:B------:R-:W-:Y:S01]  /*2cc0*/  R2UR UR45, R91 ;  /* 0x000000005b2d72ca */ /* 0x000fe200000e0000 */
[----:B------:R-:W-:Y:S02]  /*2cd0*/  UISETP.GE.U32.AND UP1, UPT, UR50, 0x11, UPT ;  /* 0x000000113200788c */ /* 0x000fe4000bf26070 */
[----:B------:R-:W-:Y:S02]  /*2ce0*/  ULOP3.LUT UP2, URZ, UR6, 0x9f, URZ, 0xc0, !UPT ;  /* 0x0000009f063f7892 */ /* 0x000fe4000f84c03f */
[----:B------:R-:W-:-:S04]  /*2cf0*/  UISETP.GT.U32.AND UP0, UPT, UR51, 0x10, UPT ;  /* 0x000000103300788c */ /* 0x000fc8000bf04070 */
[----:B------:R-:W-:Y:S01]  /*2d00*/  UISETP.LT.U32.AND UP0, UPT, UR50, 0x11, UP0 ;  /* 0x000000113200788c */ /* 0x000fe20008701070 */
[----:B------:R-:W-:Y:S01]  /*2d10*/  PLOP3.LUT P0, PT, PT, PT, UP2, 0x80, 0x0 ;  /* 0x000000000000781c */ /* 0x000fe20003f0f028 */
[----:B------:R-:W-:Y:S02]  /*2d20*/  USHF.L.U32 UR46, UR46, 0x7, URZ ;  /* 0x000000072e2e7899 */ /* 0x000fe4000800063f */
[----:B------:R-:W-:Y:S02]  /*2d30*/  @UP1 UIMAD.WIDE.U32 UR4, UR51, -0xf0f0f0f, URZ ;  /* 0xf0f0f0f1330418a5 */ /* 0x000fe4000f8e003f */
[----:B------:R-:W-:Y:S02]  /*2d40*/  USEL UR6, URZ, 0x1, !UP0 ;  /* 0x000000013f067887 */ /* 0x000fe4000c000000 */
[----:B------:R-:W-:Y:S02]  /*2d50*/  @UP1 USHF.R.U32.HI UR4, URZ, 0x4, UR5 ;  /* 0x000000043f041899 */ /* 0x000fe40008011605 */
[----:B------:R-:W-:-:S02]  /*2d60*/  ULOP3.LUT UR48, UR48, UR6, URZ, 0x3c, !UPT ;  /* 0x0000000630307292 */ /* 0x000fc4000f8e3c3f */
[----:B------:R-:W-:Y:S02]  /*2d70*/  USHF.L.U32 UR45, UR45, 0x6, URZ ;  /* 0x000000062d2d7899 */ /* 0x000fe4000800063f */
[----:B------:R-:W-:Y:S01]  /*2d80*/  @UP1 ULOP3.LUT UR48, UR48, 0x1, UR4, 0x78, !UPT ;  /* 0x0000000130301892 */ /* 0x000fe2000f8e7804 */
[----:B------:R-:W-:Y:S11]  /*2d90*/  @!P0 BRA `(.L_x_41) ;  /* 0x0000000000408947 */ /* 0x000ff60003800000 */
[----:B-1----:R-:W-:Y:S01]  /*2da0*/  MOV R0, 0x0 ;  /* 0x0000000000007802 */ /* 0x002fe20000000f00 */
[----:B------:R-:W-:Y:S01]  /*2db0*/  ULDC.64 UR4, c[0x4][0x68] ;  /* 0x01001a0000047ab9 */ /* 0x000fe20000000a00 */
[----:B------:R-:W-:Y:S01]  /*2dc0*/  ULDC.64 UR6, c[0x4][0x8] ;  /* 0x0100020000067ab9 */ /* 0x000fe20000000a00 */
[----:B------:R-:W-:Y:S01]  /*2dd0*/  IMAD.U32 R4, RZ, RZ, UR4 ;  /* 0x00000004ff047e24 */ /* 0x000fe2000f8e00ff */
[----:B------:R1:W2:Y:S01]  /*2de0*/  LDC.64 R14, c[0x4][R0] ;  /* 0x01000000000e7b82 */ /* 0x0002a20000000a00 */
[----:B------:R-:W-:Y:S01]  /*2df0*/  IMAD.U32 R5, RZ, RZ, UR5 ;  /* 0x00000005ff057e24 */ /* 0x000fe2000f8e00ff */
[----:B------:R-:W-:Y:S01]  /*2e00*/  ULDC.64 UR4, c[0x4][0x70] ;  /* 0x01001c0000047ab9 */ /* 0x000fe20000000a00 */
[----:B------:R-:W-:Y:S02]  /*2e10*/  IMAD.U32 R10, RZ, RZ, UR6 ;  /* 0x00000006ff0a7e24 */ /* 0x000fe4000f8e00ff */
[----:B------:R-:W-:Y:S02]  /*2e20*/  IMAD.U32 R6, RZ, RZ, UR4 ;  /* 0x00000004ff067e24 */ /* 0x000fe4000f8e00ff */
[----:B------:R-:W-:-:S02]  /*2e30*/  IMAD.U32 R7, RZ, RZ, UR5 ;  /* 0x00000005ff077e24 */ /* 0x000fc4000f8e00ff */
[----:B------:R-:W-:Y:S02]  /*2e40*/  IMAD.U32 R11, RZ, RZ, UR7 ;  /* 0x00000007ff0b7e24 */ /* 0x000fe4000f8e00ff */
[----:B------:R-:W-:Y:S02]  /*2e50*/  IMAD.MOV.U32 R8, RZ, RZ, 0x70 ;  /* 0x00000070ff087424 */ /* 0x000fe400078e00ff */
[----:B------:R-:W-:Y:S02]  /*2e60*/  IMAD.MOV.U32 R12, RZ, RZ, 0x1 ;  /* 0x00000001ff0c7424 */ /* 0x000fe400078e00ff */
[----:B-1----:R-:W-:-:S07]  /*2e70*/  IMAD.MOV.U32 R13, RZ, RZ, RZ ;  /* 0x000000ffff0d7224 */ /* 0x002fce00078e00ff */
[----:B------:R-:W-:-:S07]  /*2e80*/  LEPC R20, `(.L_x_41) ;  /* 0x000000001014794e */ /* 0x000fce0000000000 */
[----:B--2---:R-:W-:Y:S05]  /*2e90*/  CALL.ABS.NOINC R14 ;  /* 0x000000000e007343 */ /* 0x004fea0003c00000 */
.L_x_41:
[----:B------:R-:W-:-:S04]  /*2ea0*/  UIADD3 UR4, UR49, 0x2200, URZ ;  /* 0x0000220031047890 */ /* 0x000fc8000fffe03f */
[----:B------:R-:W-:-:S06]  /*2eb0*/  ULOP3.LUT UP0, URZ, UR4, 0x9f, URZ, 0xc0, !UPT ;  /* 0x0000009f043f7892 */ /* 0x000fcc000f80c03f */
[----:B------:R-:W-:-:S13]  /*2ec0*/  PLOP3.LUT P0, PT, PT, PT, UP0, 0x80, 0x0 ;  /* 0x000000000000781c */ /* 0x000fda0003f0f008 */
[----:B------:R-:W-:Y:S05]  /*2ed0*/  @!P0 BRA `(.L_x_42) ;  /* 0x0000000000408947 */ /* 0x000fea0003800000 */
        /* <DEDUP_REMOVED lines=16> */
.L_x_42:
[----:B------:R-:W2:Y:S01]  /*2fe0*/  LDC.64 R10, c[0x0][0x590] ;  /* 0x00016400ff0a7b82 */ /* 0x000ea20000000a00 */
[----:B-1----:R-:W-:Y:S01]  /*2ff0*/  SHF.R.U32.HI R0, RZ, 0x2, R18 ;  /* 0x00000002ff007819 */ /* 0x002fe20000011612 */
[----:B------:R-:W-:Y:S01]  /*3000*/  ULDC UR4, c[0x0][0x284] ;  /* 0x0000a10000047ab9 */ /* 0x000fe20000000800 */
[C---:B------:R-:W-:Y:S02]  /*3010*/  LOP3.LUT R3, R18.reuse, 0xe0, RZ, 0xc0, !PT ;  /* 0x000000e012037812 */ /* 0x040fe400078ec0ff */
[----:B------:R-:W-:Y:S02]  /*3020*/  LOP3.LUT R4, R18, 0x3, RZ, 0xc0, !PT ;  /* 0x0000000312047812 */ /* 0x000fe400078ec0ff */
[----:B------:R-:W-:Y:S01]  /*3030*/  LOP3.LUT R7, R0, 0x7, RZ, 0xc0, !PT ;  /* 0x0000000700077812 */ /* 0x000fe200078ec0ff */
[----:B------:R-:W1:Y:S01]  /*3040*/  LDC R5, c[0x0][0x288] ;  /* 0x0000a200ff057b82 */ /* 0x000e620000000800 */
[----:B------:R-:W-:Y:S02]  /*3050*/  SHF.R.U32.HI R0, RZ, 0x1, R3 ;  /* 0x00000001ff007819 */ /* 0x000fe40000011603 */
[----:B--2---:R-:W-:-:S04]  /*3060*/  ISETP.NE.U32.AND P2, PT, R10, RZ, PT ;  /* 0x000000ff0a00720c */ /* 0x004fc80003f45070 */
[----:B------:R-:W-:Y:S01]  /*3070*/  ISETP.NE.AND.EX P2, PT, R11, RZ, PT, P2 ;  /* 0x000000ff0b00720c */ /* 0x000fe20003f45320 */
[----:B-1----:R-:W-:Y:S01]  /*3080*/  IMAD R4, R4, -0x2, R5 ;  /* 0xfffffffe04047824 */ /* 0x002fe200078e0205 */
[----:B------:R-:W-:-:S03]  /*3090*/  IADD3 R5, -R0, UR4, -R7 ;  /* 0x0000000400057c10 */ /* 0x000fc6000fffe907 */
[----:B------:R-:W-:Y:S02]  /*30a0*/  IMAD R91, R91, -0x40, R4 ;  /* 0xffffffc05b5b7824 */ /* 0x000fe400078e0204 */
[----:B------:R-:W-:-:S06]  /*30b0*/  IMAD R94, R94, -0x80, R5 ;  /* 0xffffff805e5e7824 */ /* 0x000fcc00078e0205 */
[----:B------:R-:W-:Y:S05]  /*30c0*/  @!P2 BRA `(.L_x_43) ;  /* 0x000000000054a947 */ /* 0x000fea0003800000 */
[----:B------:R-:W-:Y:S02]  /*30d0*/  ULDC.64 UR4, c[0x0][0x588] ;  /* 0x0001620000047ab9 */ /* 0x000fe40000000a00 */
[----:B------:R-:W-:-:S04]  /*30e0*/  ISETP.NE.U32.AND P0, PT, RZ, UR4, PT ;  /* 0x00000004ff007c0c */ /* 0x000fc8000bf05070 */
[----:B------:R-:W-:-:S13]  /*30f0*/  ISETP.NE.AND.EX P0, PT, RZ, UR5, PT, P0 ;  /* 0x00000005ff007c0c */ /* 0x000fda000bf05300 */
[----:B------:R-:W-:Y:S05]  /*3100*/  @!P0 BRA `(.L_x_44) ;  /* 0x0000000000288947 */ /* 0x000fea0003800000 */
[----:B------:R-:W1:Y:S01]  /*3110*/  LDC.64 R4, c[0x0][0x588] ;  /* 0x00016200ff047b82 */ /* 0x000e620000000a00 */
[----:B------:R-:W-:-:S04]  /*3120*/  IMAD R9, R10, UR47, RZ ;  /* 0x0000002f0a097c24 */ /* 0x000fc8000f8e02ff */
[----:B-1----:R-:W-:-:S05]  /*3130*/  IMAD.WIDE R4, R9, 0x4, R4 ;  /* 0x0000000409047825 */ /* 0x002fca00078e0204 */
[----:B------:R-:W2:Y:S01]  /*3140*/  LDG.E R57, desc[UR38][R4.64] ;  /* 0x0000002604397981 */ /* 0x000ea2000c1e1900 */
[----:B------:R-:W-:Y:S02]  /*3150*/  IMAD.MOV.U32 R56, RZ, RZ, 0x1 ;  /* 0x00000001ff387424 */ /* 0x000fe400078e00ff */
[----:B------:R-:W-:Y:S02]  /*3160*/  IMAD.MOV.U32 R63, RZ, RZ, 0x1 ;  /* 0x00000001ff3f7424 */ /* 0x000fe400078e00ff */
[----:B------:R-:W-:Y:S02]  /*3170*/  IMAD.MOV.U32 R65, RZ, RZ, 0x1 ;  /* 0x00000001ff417424 */ /* 0x000fe400078e00ff */
[--C-:B--2---:R-:W-:Y:S02]  /*3180*/  IMAD.MOV.U32 R66, RZ, RZ, R57.reuse ;  /* 0x000000ffff427224 */ /* 0x104fe400078e0039 */
[----:B------:R-:W-:Y:S01]  /*3190*/  IMAD.MOV.U32 R83, RZ, RZ, R57 ;  /* 0x000000ffff537224 */ /* 0x000fe200078e0039 */
[----:B------:R-:W-:Y:S06]  /*31a0*/  BRA `(.L_x_43) ;  /* 0x00000000001c7947 */ /* 0x000fec0003800000 */
.L_x_44:
[----:B------:R-:W-:Y:S01]  /*31b0*/  ULDC UR4, c[0x0][0x580] ;  /* 0x0001600000047ab9 */ /* 0x000fe20000000800 */
[----:B------:R-:W-:Y:S02]  /*31c0*/  IMAD.MOV.U32 R56, RZ, RZ, 0x1 ;  /* 0x00000001ff387424 */ /* 0x000fe400078e00ff */
[----:B------:R-:W-:Y:S02]  /*31d0*/  IMAD.MOV.U32 R63, RZ, RZ, 0x1 ;  /* 0x00000001ff3f7424 */ /* 0x000fe400078e00ff */
[----:B------:R-:W-:Y:S02]  /*31e0*/  IMAD.MOV.U32 R65, RZ, RZ, 0x1 ;  /* 0x00000001ff417424 */ /* 0x000fe400078e00ff */
[----:B------:R-:W-:Y:S02]  /*31f0*/  IMAD.U32 R57, RZ, RZ, UR4 ;  /* 0x00000004ff397e24 */ /* 0x000fe4000f8e00ff */
[----:B------:R-:W-:Y:S02]  /*3200*/  IMAD.U32 R66, RZ, RZ, UR4 ;  /* 0x00000004ff427e24 */ /* 0x000fe4000f8e00ff */
[----:B------:R-:W-:-:S07]  /*3210*/  IMAD.U32 R83, RZ, RZ, UR4 ;  /* 0x00000004ff537e24 */ /* 0x000fce000f8e00ff */
.L_x_43:
[----:B------:R-:W1:Y:S02]  /*3220*/  LDC.64 R8, c[0x0][0x5b0] ;  /* 0x00016c00ff087b82 */ /* 0x000e640000000a00 */
[----:B-1----:R-:W-:-:S04]  /*3230*/  ISETP.NE.U32.AND P0, PT, R8, RZ, PT ;  /* 0x000000ff0800720c */ /* 0x002fc80003f05070 */
[----:B------:R-:W-:-:S13]  /*3240*/  ISETP.NE.AND.EX P0, PT, R9, RZ, PT, P0 ;  /* 0x000000ff0900720c */ /* 0x000fda0003f05300 */
        /* <DEDUP_REMOVED lines=8> */
[----:B------:R1:W5:Y:S01]  /*32d0*/  LDG.E R58, desc[UR38][R4.64] ;  /* 0x00000026043a7981 */ /* 0x000362000c1e1900 */
[----:B------:R-:W-:Y:S05]  /*32e0*/  BRA `(.L_x_45) ;  /* 0x0000000000087947 */ /* 0x000fea0003800000 */
.L_x_46:
[----:B------:R-:W-:Y:S02]  /*32f0*/  ULDC UR4, c[0x0][0x5a0] ;  /* 0x0001680000047ab9 */ /* 0x000fe40000000800 */
[----:B------:R-:W-:-:S07]  /*3300*/  IMAD.U32 R58, RZ, RZ, UR4 ;  /* 0x00000004ff3a7e24 */ /* 0x000fce000f8e00ff */
.L_x_45:
[----:B------:R-:W2:Y:S01]  /*3310*/  LDC.64 R12, c[0x0][0x5c0] ;  /* 0x00017000ff0c7b82 */ /* 0x000ea20000000a00 */
[----:B------:R-:W-:Y:S01]  /*3320*/  ULDC.64 UR4, c[0x0][0x588] ;  /* 0x0001620000047ab9 */ /* 0x000fe20000000a00 */
[----:B------:R-:W-:Y:S02]  /*3330*/  ISETP.EQ.U32.AND P3, PT, R10, RZ, PT ;  /* 0x000000ff0a00720c */ /* 0x000fe40003f62070 */
[----:B------:R-:W-:Y:S02]  /*3340*/  ISETP.NE.U32.AND P4, PT, RZ, UR4, PT ;  /* 0x00000004ff007c0c */ /* 0x000fe4000bf85070 */
[----:B------:R-:W-:Y:S02]  /*3350*/  LOP3.LUT P5, RZ, R65, 0xff, RZ, 0xc0, !PT ;  /* 0x000000ff41ff7812 */ /* 0x000fe400078ac0ff */
[----:B------:R-:W3:Y:S01]  /*3360*/  LDC R9, c[0x0][0x5c8] ;  /* 0x00017200ff097b82 */ /* 0x000ee20000000800 */
[----:B------:R-:W-:Y:S02]  /*3370*/  ISETP.NE.AND.EX P4, PT, RZ, UR5, PT, P4 ;  /* 0x00000005ff007c0c */ /* 0x000fe4000bf85340 */
[----:B------:R-:W-:-:S02]  /*3380*/  FSEL R0, R83, R66, !P5 ;  /* 0x0000004253007208 */ /* 0x000fc40006800000 */
[----:B------:R-:W-:Y:S02]  /*3390*/  ISETP.EQ.OR.EX P3, PT, R11, RZ, !P4, P3 ;  /* 0x000000ff0b00720c */ /* 0x000fe40006762730 */
[----:B------:R-:W-:Y:S02]  /*33a0*/  PLOP3.LUT P1, PT, PT, PT, PT, 0x8, 0x0 ;  /* 0x000000000000781c */ /* 0x000fe40003f2e170 */
[----:B------:R-:W-:Y:S02]  /*33b0*/  PLOP3.LUT P4, PT, P4, PT, PT, 0x8, 0x0 ;  /* 0x000000000000781c */ /* 0x000fe4000278e170 */
[C---:B------:R-:W-:Y:S02]  /*33c0*/  FSEL R66, R57.reuse, R66, !P2 ;  /* 0x0000004239427208 */ /* 0x040fe40005000000 */
[----:B------:R-:W-:Y:S02]  /*33d0*/  FSEL R0, R57, R0, !P2 ;  /* 0x0000000039007208 */ /* 0x000fe40005000000 */
[----:B--2---:R-:W-:-:S04]  /*33e0*/  ISETP.NE.U32.AND P0, PT, R12, RZ, PT ;  /* 0x000000ff0c00720c */ /* 0x004fc80003f05070 */
[----:B------:R-:W-:-:S04]  /*33f0*/  ISETP.NE.AND.EX P0, PT, R13, RZ, PT, P0 ;  /* 0x000000ff0d00720c */ /* 0x000fc80003f05300 */
[----:B---3--:R-:W-:Y:S01]  /*3400*/  FSEL R9, R9, RZ, !P0 ;  /* 0x000000ff09097208 */ /* 0x008fe20004000000 */
[----:B------:R-:W-:Y:S08]  /*3410*/  @!P3 BRA `(.L_x_47) ;  /* 0x00000000003cb947 */ /* 0x000ff00003800000 */
[----:B------:R-:W-:Y:S04]  /*3420*/  BSSY B0, `(.L_x_47) ;  /* 0x000000e000007945 */ /* 0x000fe80003800000 */
[----:B------:R-:W-:Y:S05]  /*3430*/  @!P2 BRA `(.L_x_48) ;  /* 0x000000000024a947 */ /* 0x000fea0003800000 */
[----:B------:R-:W-:Y:S02]  /*3440*/  LOP3.LUT P3, RZ, R63, 0xff, RZ, 0xc0, !PT ;  /* 0x000000ff3fff7812 */ /* 0x000fe4000786c0ff */
[----:B------:R-:W-:Y:S02]  /*3450*/  PLOP3.LUT P1, PT, P4, PT, PT, 0x80, 0x0 ;  /* 0x000000000000781c */ /* 0x000fe4000272f070 */
[----:B------:R-:W-:-:S09]  /*3460*/  PRMT R65, RZ, 0x7610, R65 ;  /* 0x00007610ff417816 */ /* 0x000fd20000000041 */
[----:B------:R-:W-:Y:S05]  /*3470*/  @!P3 BRA `(.L_x_49) ;  /* 0x000000000020b947 */ /* 0x000fea0003800000 */
[----:B------:R-:W-:Y:S01]  /*3480*/  FSETP.EQ.AND P1, PT, R57, RZ, PT ;  /* 0x000000ff3900720b */ /* 0x000fe20003f22000 */
[----:B------:R-:W-:Y:S01]  /*3490*/  IMAD.MOV.U32 R66, RZ, RZ, R57 ;  /* 0x000000ffff427224 */ /* 0x000fe200078e0039 */
[----:B------:R-:W-:Y:S01]  /*34a0*/  PRMT R65, R63, 0x7610, R65 ;  /* 0x000076103f417816 */ /* 0x000fe20000000041 */
[----:B------:R-:W-:Y:S01]  /*34b0*/  IMAD.MOV.U32 R0, RZ, RZ, R57 ;  /* 0x000000ffff007224 */ /* 0x000fe200078e0039 */
[----:B------:R-:W-:Y:S09]  /*34c0*/  BRA `(.L_x_49) ;  /* 0x00000000000c7947 */ /* 0x000ff20003800000 */
.L_x_48:
[----:B------:R-:W-:Y:S01]  /*34d0*/  FSETP.EQ.AND P1, PT, R57, RZ, PT ;  /* 0x000000ff3900720b */ /* 0x000fe20003f22000 */
[--C-:B------:R-:W-:Y:S02]  /*34e0*/  IMAD.MOV.U32 R66, RZ, RZ, R57.reuse ;  /* 0x000000ffff427224 */ /* 0x100fe400078e0039 */
[----:B------:R-:W-:-:S10]  /*34f0*/  IMAD.MOV.U32 R0, RZ, RZ, R57 ;  /* 0x000000ffff007224 */ /* 0x000fd400078e0039 */
.L_x_49:
[----:B------:R-:W-:Y:S05]  /*3500*/  BSYNC B0 ;  /* 0x0000000000007941 */ /* 0x000fea0003800000 */
.L_x_47:
[----:B------:R-:W-:Y:S04]  /*3510*/  BSSY B0, `(.L_x_50) ;  /* 0x000000f000007945 */ /* 0x000fe80003800000 */
[----:B------:R-:W-:Y:S05]  /*3520*/  @!P2 BRA `(.L_x_51) ;  /* 0x000000000028a947 */ /* 0x000fea0003800000 */
[----:B------:R-:W-:Y:S02]  /*3530*/  LOP3.LUT P2, RZ, R56, 0xff, RZ, 0xc0, !PT ;  /* 0x000000ff38ff7812 */ /* 0x000fe4000784c0ff */
[----:B------:R-:W-:Y:S02]  /*3540*/  PRMT R63, RZ, 0x7610, R63 ;  /* 0x00007610ff3f7816 */ /* 0x000fe4000000003f */
[----:B------:R-:W-:-:S09]  /*3550*/  PRMT R65, RZ, 0x7610, R65 ;  /* 0x00007610ff417816 */ /* 0x000fd20000000041 */
[----:B------:R-:W-:Y:S05]  /*3560*/  @!P2 BRA `(.L_x_52) ;  /* 0x000000000024a947 */ /* 0x000fea0003800000 */
[----:B------:R-:W-:Y:S01]  /*3570*/  FSETP.EQ.AND P4, PT, R57, RZ, PT ;  /* 0x000000ff3900720b */ /* 0x000fe20003f82000 */
[----:B------:R-:W-:Y:S01]  /*3580*/  IMAD.MOV.U32 R66, RZ, RZ, R57 ;  /* 0x000000ffff427224 */ /* 0x000fe200078e0039 */
[C---:B------:R-:W-:Y:S01]  /*3590*/  PRMT R63, R56.reuse, 0x7610, R63 ;  /* 0x00007610383f7816 */ /* 0x040fe2000000003f */
[----:B------:R-:W-:Y:S01]  /*35a0*/  IMAD.MOV.U32 R0, RZ, RZ, R57 ;  /* 0x000000ffff007224 */ /* 0x000fe200078e0039 */
[----:B------:R-:W-:Y:S01]  /*35b0*/  PRMT R65, R56, 0x7610, R65 ;  /* 0x0000761038417816 */ /* 0x000fe20000000041 */
[----:B------:R-:W-:Y:S08]  /*35c0*/  BRA `(.L_x_52) ;  /* 0x00000000000c7947 */ /* 0x000ff00003800000 */
.L_x_51:
[----:B------:R-:W-:Y:S01]  /*35d0*/  FSETP.EQ.AND P4, PT, R57, RZ, PT ;  /* 0x000000ff3900720b */ /* 0x000fe20003f82000 */
[--C-:B------:R-:W-:Y:S02]  /*35e0*/  IMAD.MOV.U32 R66, RZ, RZ, R57.reuse ;  /* 0x000000ffff427224 */ /* 0x100fe400078e0039 */
[----:B------:R-:W-:-:S10]  /*35f0*/  IMAD.MOV.U32 R0, RZ, RZ, R57 ;  /* 0x000000ffff007224 */ /* 0x000fd400078e0039 */
.L_x_52:
[----:B------:R-:W-:Y:S05]  /*3600*/  BSYNC B0 ;  /* 0x0000000000007941 */ /* 0x000fea0003800000 */
.L_x_50:
[----:B------:R-:W-:Y:S02]  /*3610*/  IMAD.MOV.U32 R8, RZ, RZ, RZ ;  /* 0x000000ffff087224 */ /* 0x000fe400078e00ff */
[----:B------:R-:W-:Y:S02]  /*3620*/  IMAD.MOV.U32 R10, RZ, RZ, RZ ;  /* 0x000000ffff0a7224 */ /* 0x000fe400078e00ff */
[----:B------:R-:W-:Y:S01]  /*3630*/  IMAD.MOV.U32 R11, RZ, RZ, R9 ;  /* 0x000000ffff0b7224 */ /* 0x000fe200078e0009 */
[----:B------:R-:W-:Y:S06]  /*3640*/  @!P0 BRA `(.L_x_53) ;  /* 0x0000000000608947 */ /* 0x000fec0003800000 */
[----:B------:R-:W-:Y:S01]  /*3650*/  SHF.R.U32.HI R3, RZ, 0x5, R3 ;  /* 0x00000005ff037819 */ /* 0x000fe20000011603 */
[----:B------:R-:W2:Y:S01]  /*3660*/  LDC.64 R14, c[0x0][0x5d0] ;  /* 0x00017400ff0e7b82 */ /* 0x000ea20000000a00 */
[----:B------:R-:W-:Y:S01]  /*3670*/  USHF.R.S32.HI UR4, URZ, 0x1f, UR47 ;  /* 0x0000001f3f047899 */ /* 0x000fe2000801142f */
[----:B------:R-:W-:Y:S02]  /*3680*/  ISETP.GE.AND P0, PT, R91, 0x1, PT ;  /* 0x000000015b00780c */ /* 0x000fe40003f06270 */
[----:B-1----:R-:W-:Y:S01]  /*3690*/  IMAD.SHL.U32 R4, R3, 0x10, RZ ;  /* 0x0000001003047824 */ /* 0x002fe200078e00ff */
[----:B------:R-:W-:Y:S02]  /*36a0*/  PRMT R3, RZ, 0x7610, R3 ;  /* 0x00007610ff037816 */ /* 0x000fe40000000003 */
[----:B------:R-:W-:Y:S02]  /*36b0*/  ISETP.LT.OR P2, PT, R94, 0x9, !P0 ;  /* 0x000000095e00780c */ /* 0x000fe40004741670 */
[----:B------:R-:W-:-:S02]  /*36c0*/  LOP3.LUT R4, R4, 0xfffffff0, R7, 0xe2, !PT ;  /* 0xfffffff004047812 */ /* 0x000fc400078ee207 */
[----:B------:R-:W-:-:S03]  /*36d0*/  ISETP.LT.OR P0, PT, R94, 0x1, !P0 ;  /* 0x000000015e00780c */ /* 0x000fc60004701670 */
[----:B------:R-:W-:-:S05]  /*36e0*/  VIADD R4, R4, UR46 ;  /* 0x0000002e04047c36 */ /* 0x000fca0008000000 */
[--C-:B------:R-:W-:Y:S01]  /*36f0*/  SHF.R.S32.HI R5, RZ, 0x1f, R4.reuse ;  /* 0x0000001fff057819 */ /* 0x100fe20000011404 */
[C---:B--2---:R-:W-:Y:S02]  /*3700*/  IMAD R6, R14.reuse, UR4, RZ ;  /* 0x000000040e067c24 */ /* 0x044fe4000f8e02ff */
[----:B------:R-:W-:-:S04]  /*3710*/  IMAD.WIDE.U32 R4, R14, UR47, R4 ;  /* 0x0000002f0e047c25 */ /* 0x000fc8000f8e0004 */
[----:B------:R-:W-:Y:S01]  /*3720*/  IMAD R6, R15, UR47, R6 ;  /* 0x0000002f0f067c24 */ /* 0x000fe2000f8e0206 */
[----:B------:R-:W-:-:S04]  /*3730*/  IADD3 R4, P3, R4, R12, RZ ;  /* 0x0000000c04047210 */ /* 0x000fc80007f7e0ff */
[----:B------:R-:W-:-:S05]  /*3740*/  IADD3.X R5, R13, R5, R6, P3, !PT ;  /* 0x000000050d057210 */ /* 0x000fca0001ffe406 */
[----:B------:R-:W2:Y:S04]  /*3750*/  @!P2 LDG.E.U8 R6, desc[UR38][R4.64+0x8] ;  /* 0x000008260406a981 */ /* 0x000ea8000c1e1100 */
[----:B------:R-:W3:Y:S01]  /*3760*/  @!P0 LDG.E.U8 R3, desc[UR38][R4.64] ;  /* 0x0000002604038981 */ /* 0x000ee2000c1e1100 */
[----:B--2---:R-:W-:-:S05]  /*3770*/  @!P2 IMAD.SHL.U32 R6, R6, 0x100, RZ ;  /* 0x000001000606a824 */ /* 0x004fca00078e00ff */
[----:B---3--:R-:W-:-:S04]  /*3780*/  @!P2 LOP3.LUT R6, R3, R6, RZ, 0xfc, !PT ;  /* 0x000000060306a212 */ /* 0x008fc800078efcff */
[----:B------:R-:W-:-:S04]  /*3790*/  @!P2 PRMT R3, R6, 0x7610, R3 ;  /* 0x000076100603a816 */ /* 0x000fc80000000003 */
[----:B------:R-:W-:-:S05]  /*37a0*/  F2FP.F16.E4M3.UNPACK_B R3, R3 ;  /* 0x00000003ff03723e */ /* 0x000fca00020006ff */
[--C-:B------:R-:W-:Y:S02]  /*37b0*/  HADD2.F32 R11, -RZ, R3.reuse.H0_H0 ;  /* 0x20000003ff0b7230 */ /* 0x100fe40000004100 */
[----:B------:R-:W-:-:S07]  /*37c0*/  HADD2.F32 R9, -RZ, R3.H1_H1 ;  /* 0x30000003ff097230 */ /* 0x000fce0000004100 */
.L_x_53:
[----:B------:R-:W-:Y:S01]  /*37d0*/  BSSY B0, `(.L_x_54) ;  /* 0x0000038000007945 */ /* 0x000fe20003800000 */
[----:B------:R-:W-:Y:S02]  /*37e0*/  IMAD.MOV.U32 R3, RZ, RZ, RZ ;  /* 0x000000ffff037224 */ /* 0x000fe400078e00ff */
[----:B-1----:R-:W-:Y:S01]  /*37f0*/  IMAD.MOV.U32 R4, RZ, RZ, RZ ;  /* 0x000000ffff047224 */ /* 0x002fe200078e00ff */
[----:B------:R-:W-:Y:S06]  /*3800*/  @P1 BRA `(.L_x_55) ;  /* 0x0000000000d01947 */ /* 0x000fec0003800000 */
[----:B------:R-:W-:-:S13]  /*3810*/  ISETP.NE.AND P2, PT, R60, 0x3, PT ;  /* 0x000000033c00780c */ /* 0x000fda0003f45270 */
[----:B------:R-:W-:Y:S05]  /*3820*/  @!P2 BRA `(.L_x_56) ;  /* 0x000000000004a947 */ /* 0x000fea0003800000 */
[----:B------:R-:W-:Y:S01]  /*3830*/  BPT.TRAP 0x1 ;  /* 0x000000040000795c */ /* 0x000fe20000300000 */
.L_x_56:
[----:B------:R-:W-:Y:S01]  /*3840*/  LEA R14, R64, UR49, 0x3 ;  /* 0x00000031400e7c11 */ /* 0x000fe2000f8e18ff */
[----:B------:R-:W-:Y:S01]  /*3850*/  BSSY B1, `(.L_x_57) ;  /* 0x0000006000017945 */ /* 0x000fe20003800000 */
[----:B------:R-:W-:Y:S01]  /*3860*/  SHF.L.U32 R3, R61, 0x1f, RZ ;  /* 0x0000001f3d037819 */ /* 0x000fe200000006ff */
[----:B------:R-:W-:Y:S02]  /*3870*/  IMAD.MOV.U32 R8, RZ, RZ, RZ ;  /* 0x000000ffff087224 */ /* 0x000fe400078e00ff */
[----:B------:R-:W-:Y:S01]  /*3880*/  IMAD.MOV.U32 R10, RZ, RZ, RZ ;  /* 0x000000ffff0a7224 */ /* 0x000fe200078e00ff */
[----:B------:R-:W1:Y:S02]  /*3890*/  SYNCS.PHASECHK.TRANS64.TRYWAIT P0, [R14+URZ+0x110], R3 ;  /* 0x000110030e0075a7 */ /* 0x000e64000800017f */
[----:B-1----:R-:W-:Y:S05]  /*38a0*/  @!P0 BRA `(.L_x_58) ;  /* 0x0000004400308947 */ /* 0x002fea0003800000 */
.L_x_148:
[----:B------:R-:W-:Y:S05]  /*38b0*/  BSYNC B1 ;  /* 0x0000000000017941 */ /* 0x000fea0003800000 */
.L_x_57:
[----:B------:R-:W-:Y:S01]  /*38c0*/  BSSY B1, `(.L_x_59) ;  /* 0x0000017000017945 */ /* 0x000fe20003800000 */
[----:B-1----:R-:W-:Y:S02]  /*38d0*/  IMAD.MOV.U32 R3, RZ, RZ, RZ ;  /* 0x000000ffff037224 */ /* 0x002fe400078e00ff */
[----:B------:R-:W-:Y:S01]  /*38e0*/  IMAD.MOV.U32 R4, RZ, RZ, RZ ;  /* 0x000000ffff047224 */ /* 0x000fe200078e00ff */
[----:B------:R-:W-:Y:S06]  /*38f0*/  @P4 BRA `(.L_x_60) ;  /* 0x00000000004c4947 */ /* 0x000fec0003800000 */
[----:B------:R-:W-:Y:S01]  /*3900*/  SHF.R.U32.HI R4, RZ, 0x4, R18 ;  /* 0x00000004ff047819 */ /* 0x000fe20000011612 */
[----:B------:R-:W-:-:S03]  /*3910*/  IMAD R3, R64, 0x1000, R59 ;  /* 0x0000100040037824 */ /* 0x000fc600078e023b */
[----:B------:R-:W-:Y:S01]  /*3920*/  LOP3.LUT P0, RZ, R4, 0x1, RZ, 0xc0, !PT ;  /* 0x0000000104ff7812 */ /* 0x000fe2000780c0ff */
[----:B------:R-:W-:Y:S01]  /*3930*/  VIADD R4, R3, UR49 ;  /* 0x0000003103047c36 */ /* 0x000fe20008000000 */
[----:B------:R-:W-:Y:S03]  /*3940*/  LDS.U16 R6, [R3+UR49+0x308] ;  /* 0x0003083103067984 */ /* 0x000fe60008000400 */
[C---:B------:R-:W-:Y:S01]  /*3950*/  VIADD R5, R4.reuse, 0x200 ;  /* 0x0000020004057836 */ /* 0x040fe20000000000 */
[----:B------:R-:W1:Y:S01]  /*3960*/  LDS.U16 R7, [R3+UR49+0x208] ;  /* 0x0002083103077984 */ /* 0x000e620008000400 */
[----:B------:R-:W-:-:S03]  /*3970*/  VIADD R8, R4, 0x210 ;  /* 0x0000021004087836 */ /* 0x000fc60000000000 */
[----:B------:R-:W-:Y:S03]  /*3980*/  LDS.U16 R4, [R3+UR49+0x300] ;  /* 0x0003003103047984 */ /* 0x000fe60008000400 */
[----:B------:R-:W-:Y:S02]  /*3990*/  @P0 VIADD R8, R5, 0xfffffff0 ;  /* 0xfffffff005080836 */ /* 0x000fe40000000000 */
[----:B------:R1:W2:Y:S04]  /*39a0*/  LDS.U16 R5, [R3+UR49+0x200] ;  /* 0x0002003103057984 */ /* 0x0002a80008000400 */
[----:B------:R-:W-:Y:S04]  /*39b0*/  LDS.U16 R10, [R8+0x100] ;  /* 0x00010000080a7984 */ /* 0x000fe80000000400 */
[----:B------:R-:W3:Y:S04]  /*39c0*/  LDS.U16 R13, [R8] ;  /* 0x00000000080d7984 */ /* 0x000ee80000000400 */
[----:B------:R-:W-:Y:S04]  /*39d0*/  LDS.U16 R12, [R8+0x108] ;  /* 0x00010800080c7984 */ /* 0x000fe80000000400 */
[----:B------:R-:W4:Y:S01]  /*39e0*/  LDS.U16 R15, [R8+0x8] ;  /* 0x00000800080f7984 */ /* 0x000f220000000400 */
[----:B-1----:R-:W-:-:S02]  /*39f0*/  PRMT R3, R7, 0x5410, R6 ;  /* 0x0000541007037816 */ /* 0x002fc40000000006 */
[----:B--2---:R-:W-:Y:S02]  /*3a00*/  PRMT R4, R5, 0x5410, R4 ;  /* 0x0000541005047816 */ /* 0x004fe40000000004 */
[----:B---3--:R-:W-:Y:S02]  /*3a10*/  PRMT R10, R13, 0x5410, R10 ;  /* 0x000054100d0a7816 */ /* 0x008fe4000000000a */
[----:B----4-:R-:W-:-:S07]  /*3a20*/  PRMT R8, R15, 0x5410, R12 ;  /* 0x000054100f087816 */ /* 0x010fce000000000c */
.L_x_60:
[----:B------:R-:W-:Y:S05]  /*3a30*/  BSYNC B1 ;  /* 0x0000000000017941 */ /* 0x000fea0003800000 */
.L_x_59:
[----:B------:R-:W-:Y:S01]  /*3a40*/  @!PT LDS RZ, [RZ] ;  /* 0x00000000fffff984 */ /* 0x000fe20000000800 */
[----:B------:R-:W-:Y:S01]  /*3a50*/  @!PT LDS RZ, [RZ] ;  /* 0x00000000fffff984 */ /* 0x000fe20000000800 */
[----:B------:R-:W-:Y:S01]  /*3a60*/  @!PT LDS RZ, [RZ] ;  /* 0x00000000fffff984 */ /* 0x000fe20000000800 */
[----:B------:R-:W-:Y:S01]  /*3a70*/  @!PT LDS RZ, [RZ] ;  /* 0x00000000fffff984 */ /* 0x000fe20000000800 */
[----:B------:R1:W-:Y:S06]  /*3a80*/  MEMBAR.ALL.CTA ;  /* 0x0000000000007992 */ /* 0x0003ec0000008000 */
[----:B-1----:R-:W1:Y:S01]  /*3a90*/  FENCE.VIEW.ASYNC.S ;  /* 0x00000000000073c6 */ /* 0x002e620000000000 */
[----:B------:R-:W-:Y:S05]  /*3aa0*/  @!P2 BRA `(.L_x_61) ;  /* 0x000000000004a947 */ /* 0x000fea0003800000 */
[----:B------:R-:W-:Y:S01]  /*3ab0*/  BPT.TRAP 0x1 ;  /* 0x000000040000795c */ /* 0x000fe20000300000 */
.L_x_61:
[----:B------:R-:W2:Y:S01]  /*3ac0*/  S2R R6, SR_CgaCtaId ;  /* 0x0000000000067919 */ /* 0x000ea20000008800 */
[----:B------:R-:W-:Y:S02]  /*3ad0*/  VIADD R5, R14, 0x120 ;  /* 0x000001200e057836 */ /* 0x000fe40000000000 */
[----:B------:R-:W-:-:S05]  /*3ae0*/  VIADD R64, R64, 0x1 ;  /* 0x0000000140407836 */ /* 0x000fca0000000000 */
[----:B------:R-:W-:-:S04]  /*3af0*/  ISETP.NE.AND P0, PT, R64, 0x2, PT ;  /* 0x000000024000780c */ /* 0x000fc80003f05270 */
[----:B------:R-:W-:Y:S02]  /*3b00*/  SEL R64, R64, RZ, P0 ;  /* 0x000000ff40407207 */ /* 0x000fe40000000000 */
[----:B--2---:R-:W-:Y:S02]  /*3b10*/  PRMT R5, R6, 0x654, R5 ;  /* 0x0000065406057816 */ /* 0x004fe40000000005 */
[----:B------:R-:W-:Y:S02]  /*3b20*/  SEL R6, RZ, 0x1, P0 ;  /* 0x00000001ff067807 */ /* 0x000fe40000000000 */
[----:B-1----:R1:W-:Y:S02]  /*3b30*/  SYNCS.ARRIVE.TRANS64.RED.A1T0 RZ, [R5+URZ], RZ ;  /* 0x000000ff05ff79a7 */ /* 0x0023e4000810043f */
[----:B------:R-:W-:-:S07]  /*3b40*/  LOP3.LUT R61, R61, R6, RZ, 0x3c, !PT ;  /* 0x000000063d3d7212 */ /* 0x000fce00078e3cff */
.L_x_55:
[----:B------:R-:W-:Y:S05]  /*3b50*/  BSYNC B0 ;  /* 0x0000000000007941 */ /* 0x000fea0003800000 */
.L_x_54:
[-C--:B-1----:R-:W-:Y:S01]  /*3b60*/  F2FP.F16.E4M3.UNPACK_B R5, R4.reuse ;  /* 0x00000004ff05723e */ /* 0x082fe200020006ff */
[C-C-:B-----5:R-:W-:Y:S01]  /*3b70*/  FFMA R6, R58.reuse, R101, R11.reuse ;  /* 0x000000653a067223 */ /* 0x160fe2000000000b */
[----:B------:R-:W-:Y:S01]  /*3b80*/  F2FP.F16.E4M3.UNPACK_B R7, R4.H1 ;  /* 0x00000004ff07723e */ /* 0x000fe200030006ff */
[C---:B------:R-:W-:Y:S01]  /*3b90*/  FFMA R100, R58.reuse, R100, R11 ;  /* 0x000000643a647223 */ /* 0x040fe2000000000b */
[----:B------:R-:W-:Y:S01]  /*3ba0*/  SHF.R.U32.HI R12, RZ, 0x4, R18 ;  /* 0x00000004ff0c7819 */ /* 0x000fe20000011612 */
[--C-:B------:R-:W-:Y:S02]  /*3bb0*/  HADD2.F32 R13, -RZ, R5.reuse.H0_H0 ;  /* 0x20000005ff0d7230 */ /* 0x100fe40000004100 */
[----:B------:R-:W-:Y:S01]  /*3bc0*/  FFMA R98, R58, R98, R9 ;  /* 0x000000623a627223 */ /* 0x000fe20000000009 */
[----:B------:R-:W-:Y:S01]  /*3bd0*/  HADD2.F32 R5, -RZ, R5.H1_H1 ;  /* 0x30000005ff057230 */ /* 0x000fe20000004100 */
[----:B------:R-:W-:Y:S01]  /*3be0*/  LOP3.LUT P2, RZ, R12, 0x1, RZ, 0xc0, !PT ;  /* 0x000000010cff7812 */ /* 0x000fe2000784c0ff */
[----:B------:R-:W-:Y:S01]  /*3bf0*/  FFMA R96, R58, R96, R11 ;  /* 0x000000603a607223 */ /* 0x000fe2000000000b */
[----:B------:R-:W-:Y:S01]  /*3c00*/  FFMA R20, R13, R83, R6 ;  /* 0x000000530d147223 */ /* 0x000fe20000000006 */
[----:B------:R-:W-:-:S02]  /*3c10*/  HADD2.F32 R13, -RZ, R7.H0_H0 ;  /* 0x20000007ff0d7230 */ /* 0x000fc40000004100 */
[C---:B------:R-:W-:Y:S01]  /*3c20*/  FFMA R6, R58.reuse, R99, R9 ;  /* 0x000000633a067223 */ /* 0x040fe20000000009 */
[----:B------:R-:W-:Y:S01]  /*3c30*/  HADD2.F32 R7, -RZ, R7.H1_H1 ;  /* 0x30000007ff077230 */ /* 0x000fe20000004100 */
[----:B------:R-:W-:Y:S01]  /*3c40*/  F2FP.F16.E4M3.UNPACK_B R12, R3 ;  /* 0x00000003ff0c723e */ /* 0x000fe200020006ff */
[-C--:B------:R-:W-:Y:S01]  /*3c50*/  FFMA R21, R5, R83.reuse, R100 ;  /* 0x0000005305157223 */ /* 0x080fe20000000064 */
[----:B------:R-:W-:Y:S01]  /*3c60*/  FFMA R24, R13, R83, R6 ;  /* 0x000000530d187223 */ /* 0x000fe20000000006 */
[----:B------:R-:W-:Y:S01]  /*3c70*/  F2FP.F16.E4M3.UNPACK_B R5, R3.H1 ;  /* 0x00000003ff05723e */ /* 0x000fe200030006ff */
[----:B------:R-:W-:Y:S01]  /*3c80*/  FFMA R25, R7, R83, R98 ;  /* 0x0000005307197223 */ /* 0x000fe20000000062 */
[--C-:B------:R-:W-:Y:S02]  /*3c90*/  HADD2.F32 R7, -RZ, R12.reuse.H0_H0 ;  /* 0x2000000cff077230 */ /* 0x100fe40000004100 */
[----:B------:R-:W-:Y:S01]  /*3ca0*/  FFMA R6, R58, R97, R11 ;  /* 0x000000613a067223 */ /* 0x000fe2000000000b */
[----:B------:R-:W-:Y:S01]  /*3cb0*/  HADD2.F32 R13, -RZ, R12.H1_H1 ;  /* 0x3000000cff0d7230 */ /* 0x000fe20000004100 */
[----:B------:R-:W-:Y:S01]  /*3cc0*/  F2FP.F16.E4M3.UNPACK_B R14, R10 ;  /* 0x0000000aff0e723e */ /* 0x000fe200020006ff */
[----:B------:R-:W-:-:S02]  /*3cd0*/  HADD2.F32 R15, -RZ, R5.H0_H0 ;  /* 0x20000005ff0f7230 */ /* 0x000fc40000004100 */
[-C--:B------:R-:W-:Y:S01]  /*3ce0*/  FFMA R26, R7, R83.reuse, R6 ;  /* 0x00000053071a7223 */ /* 0x080fe20000000006 */
[----:B------:R-:W-:Y:S02]  /*3cf0*/  HADD2.F32 R5, -RZ, R5.H1_H1 ;  /* 0x30000005ff057230 */ /* 0x000fe40000004100 */
[----:B------:R-:W-:Y:S01]  /*3d00*/  FFMA R27, R13, R83, R96 ;  /* 0x000000530d1b7223 */ /* 0x000fe20000000060 */
[----:B------:R-:W-:Y:S02]  /*3d10*/  HADD2.F32 R13, -RZ, R14.H0_H0 ;  /* 0x2000000eff0d7230 */ /* 0x000fe40000004100 */
[C---:B------:R-:W-:Y:S01]  /*3d20*/  FFMA R92, R58.reuse, R92, R9 ;  /* 0x0000005c3a5c7223 */ /* 0x040fe20000000009 */
[----:B------:R-:W-:Y:S01]  /*3d30*/  F2FP.F16.E4M3.UNPACK_B R7, R10.H1 ;  /* 0x0000000aff07723e */ /* 0x000fe200030006ff */
[C---:B------:R-:W-:Y:S01]  /*3d40*/  FFMA R6, R58.reuse, R93, R11 ;  /* 0x0000005d3a067223 */ /* 0x040fe2000000000b */
[C---:B------:R-:W-:Y:S01]  /*3d50*/  FFMA R12, R58.reuse, R95, R9 ;  /* 0x0000005f3a0c7223 */ /* 0x040fe20000000009 */
[-C--:B------:R-:W-:Y:S01]  /*3d60*/  FFMA R29, R5, R83.reuse, R92 ;  /* 0x00000053051d7223 */ /* 0x080fe2000000005c */
[----:B------:R-:W-:Y:S01]  /*3d70*/  FFMA R90, R58, R90, R11 ;  /* 0x0000005a3a5a7223 */ /* 0x000fe2000000000b */
[----:B------:R-:W-:Y:S01]  /*3d80*/  FFMA R30, R13, R83, R6 ;  /* 0x000000530d1e7223 */ /* 0x000fe20000000006 */
[----:B------:R-:W-:-:S02]  /*3d90*/  HADD2.F32 R5, -RZ, R7.H0_H0 ;  /* 0x20000007ff057230 */ /* 0x000fc40000004100 */
[--C-:B------:R-:W-:Y:S01]  /*3da0*/  FFMA R6, R58, R89, R9.reuse ;  /* 0x000000593a067223 */ /* 0x100fe20000000009 */
[-C--:B------:R-:W-:Y:S01]  /*3db0*/  FFMA R28, R15, R83.reuse, R12 ;  /* 0x000000530f1c7223 */ /* 0x080fe2000000000c */
[----:B------:R-:W-:Y:S01]  /*3dc0*/  HADD2.F32 R15, -RZ, R14.H1_H1 ;  /* 0x3000000eff0f7230 */ /* 0x000fe20000004100 */
[----:B------:R-:W-:Y:S01]  /*3dd0*/  F2FP.F16.E4M3.UNPACK_B R13, R8 ;  /* 0x00000008ff0d723e */ /* 0x000fe200020006ff */
[-C--:B------:R-:W-:Y:S01]  /*3de0*/  FFMA R32, R5, R83.reuse, R6 ;  /* 0x0000005305207223 */ /* 0x080fe20000000006 */
[----:B------:R-:W-:Y:S01]  /*3df0*/  LOP3.LUT R5, R18, 0xff, RZ, 0xc0, !PT ;  /* 0x000000ff12057812 */ /* 0x000fe200078ec0ff */
[----:B------:R-:W-:Y:S02]  /*3e00*/  HADD2.F32 R7, -RZ, R7.H1_H1 ;  /* 0x30000007ff077230 */ /* 0x000fe40000004100 */
[----:B------:R-:W-:Y:S01]  /*3e10*/  FFMA R31, R15, R83, R90 ;  /* 0x000000530f1f7223 */ /* 0x000fe2000000005a */
[----:B------:R-:W-:Y:S02]  /*3e20*/  HADD2.F32 R15, -RZ, R13.H0_H0 ;  /* 0x2000000dff0f7230 */ /* 0x000fe40000004100 */
[----:B------:R-:W-:Y:S01]  /*3e30*/  FFMA R88, R58, R88, R9 ;  /* 0x000000583a587223 */ /* 0x000fe20000000009 */
[----:B------:R-:W-:-:S02]  /*3e40*/  VIADD R5, R5, 0x1f ;  /* 0x0000001f05057836 */ /* 0x000fc40000000000 */
[C-C-:B------:R-:W-:Y:S01]  /*3e50*/  FFMA R12, R58.reuse, R87, R11.reuse ;  /* 0x000000573a0c7223 */ /* 0x140fe2000000000b */
[----:B------:R-:W-:Y:S01]  /*3e60*/  F2FP.F16.E4M3.UNPACK_B R14, R8.H1 ;  /* 0x00000008ff0e723e */ /* 0x000fe200030006ff */
[-C--:B------:R-:W-:Y:S01]  /*3e70*/  FFMA R33, R7, R83.reuse, R88 ;  /* 0x0000005307217223 */ /* 0x080fe20000000058 */
[----:B------:R-:W-:Y:S01]  /*3e80*/  HADD2.F32 R13, -RZ, R13.H1_H1 ;  /* 0x3000000dff0d7230 */ /* 0x000fe20000004100 */
[----:B------:R-:W-:Y:S01]  /*3e90*/  ISETP.GT.U32.AND P0, PT, R5, 0x3e, PT ;  /* 0x0000003e0500780c */ /* 0x000fe20003f04070 */
[----:B------:R-:W-:Y:S01]  /*3ea0*/  FFMA R12, R15, R83, R12 ;  /* 0x000000530f0c7223 */ /* 0x000fe2000000000c */
[--C-:B------:R-:W-:Y:S02]  /*3eb0*/  HADD2.F32 R7, -RZ, R14.reuse.H0_H0 ;  /* 0x2000000eff077230 */ /* 0x100fe40000004100 */
[C---:B------:R-:W-:Y:S01]  /*3ec0*/  FFMA R86, R58.reuse, R86, R11 ;  /* 0x000000563a567223 */ /* 0x040fe2000000000b */
[----:B------:R-:W-:Y:S02]  /*3ed0*/  HADD2.F32 R15, -RZ, R14.H1_H1 ;  /* 0x3000000eff0f7230 */ /* 0x000fe40000004100 */
[----:B------:R-:W-:Y:S01]  /*3ee0*/  FFMA R6, R58, R85, R9 ;  /* 0x000000553a067223 */ /* 0x000fe20000000009 */
[----:B------:R-:W-:-:S02]  /*3ef0*/  IMAD.MOV.U32 R5, RZ, RZ, 0x10 ;  /* 0x00000010ff057424 */ /* 0x000fc400078e00ff */
[----:B------:R-:W-:Y:S01]  /*3f00*/  FFMA R84, R58, R84, R9 ;  /* 0x000000543a547223 */ /* 0x000fe20000000009 */
[-C--:B------:R-:W-:Y:S01]  /*3f10*/  FFMA R13, R13, R83.reuse, R86 ;  /* 0x000000530d0d7223 */ /* 0x080fe20000000056 */
[-C--:B------:R-:W-:Y:S01]  /*3f20*/  FFMA R6, R7, R83.reuse, R6 ;  /* 0x0000005307067223 */ /* 0x080fe20000000006 */
[----:B------:R-:W-:Y:S01]  /*3f30*/  F2FP.SATFINITE.RELU.E4M3.F32.PACK_AB_MERGE_C R28, R29, R28, RZ ;  /* 0x0000001c1d1c723e */ /* 0x000fe200048078ff */
[----:B------:R-:W-:Y:S01]  /*3f40*/  FFMA R15, R15, R83, R84 ;  /* 0x000000530f0f7223 */ /* 0x000fe20000000054 */
[----:B------:R-:W-:Y:S02]  /*3f50*/  SEL R5, R5, 0xfffffff0, !P2 ;  /* 0xfffffff005057807 */ /* 0x000fe40005000000 */
[----:B------:R-:W-:Y:S02]  /*3f60*/  F2FP.SATFINITE.RELU.E4M3.F32.PACK_AB_MERGE_C R20, R21, R20, RZ ;  /* 0x000000141514723e */ /* 0x000fe400048078ff */
[----:B------:R-:W-:Y:S01]  /*3f70*/  F2FP.SATFINITE.RELU.E4M3.F32.PACK_AB_MERGE_C R24, R25, R24, RZ ;  /* 0x000000181918723e */ /* 0x000fe200048078ff */
[----:B------:R-:W-:Y:S01]  /*3f80*/  IMAD.IADD R29, R62, 0x1, R5 ;  /* 0x000000013e1d7824 */ /* 0x000fe200078e0205 */
[----:B------:R-:W-:-:S02]  /*3f90*/  F2FP.SATFINITE.RELU.E4M3.F32.PACK_AB_MERGE_C R26, R27, R26, RZ ;  /* 0x0000001a1b1a723e */ /* 0x000fc400048078ff */
[----:B------:R-:W-:Y:S02]  /*3fa0*/  F2FP.SATFINITE.RELU.E4M3.F32.PACK_AB_MERGE_C R30, R31, R30, RZ ;  /* 0x0000001e1f1e723e */ /* 0x000fe400048078ff */
[----:B------:R-:W-:Y:S02]  /*3fb0*/  F2FP.SATFINITE.RELU.E4M3.F32.PACK_AB_MERGE_C R32, R33, R32, RZ ;  /* 0x000000202120723e */ /* 0x000fe400048078ff */
[----:B------:R-:W-:Y:S02]  /*3fc0*/  F2FP.SATFINITE.RELU.E4M3.F32.PACK_AB_MERGE_C R12, R13, R12, RZ ;  /* 0x0000000c0d0c723e */ /* 0x000fe400048078ff */
[----:B------:R-:W-:Y:S01]  /*3fd0*/  F2FP.SATFINITE.RELU.E4M3.F32.PACK_AB_MERGE_C R6, R15, R6, RZ ;  /* 0x000000060f06723e */ /* 0x000fe200048078ff */
[----:B------:R-:W-:Y:S06]  /*3fe0*/  @P0 BRA `(.L_x_62) ;  /* 0x0000000000040947 */ /* 0x000fec0003800000 */
[----:B------:R-:W-:-:S04]  /*3ff0*/  DEPBAR.LE SB0, 0x1 ;  /* 0x000080400000791a */ /* 0x000fc80000000000 */
.L_x_62:
[----:B------:R-:W-:Y:S05]  /*4000*/  WARPSYNC.ALL ;  /* 0x0000000000007948 */ /* 0x000fea0003800000 */
[----:B------:R-:W-:Y:S06]  /*4010*/  BAR.SYNC.DEFER_BLOCKING 0x1, 0x100 ;  /* 0x0044000000007b1d */ /* 0x000fec0000010000 */
[----:B------:R-:W-:Y:S01]  /*4020*/  BSSY B0, `(.L_x_63) ;  /* 0x0000016000007945 */ /* 0x000fe20003800000 */
[----:B------:R1:W-:Y:S04]  /*4030*/  STS.U16 [R59+UR49+0x2200], R20 ;  /* 0x002200143b007988 */ /* 0x0003e80008000431 */
[----:B------:R1:W-:Y:S04]  /*4040*/  STS.U16 [R59+UR49+0x2300], R24 ;  /* 0x002300183b007988 */ /* 0x0003e80008000431 */
[----:B------:R1:W-:Y:S04]  /*4050*/  STS.U16 [R59+UR49+0x2208], R26 ;  /* 0x0022081a3b007988 */ /* 0x0003e80008000431 */
[----:B------:R1:W-:Y:S04]  /*4060*/  STS.U16 [R59+UR49+0x2308], R28 ;  /* 0x0023081c3b007988 */ /* 0x0003e80008000431 */
[----:B------:R1:W-:Y:S04]  /*4070*/  STS.U16 [R29+0x2200], R30 ;  /* 0x0022001e1d007388 */ /* 0x0003e80000000400 */
[----:B------:R1:W-:Y:S04]  /*4080*/  STS.U16 [R29+0x2300], R32 ;  /* 0x002300201d007388 */ /* 0x0003e80000000400 */
[----:B------:R1:W-:Y:S04]  /*4090*/  STS.U16 [R29+0x2208], R12 ;  /* 0x0022080c1d007388 */ /* 0x0003e80000000400 */
[----:B------:R1:W-:Y:S01]  /*40a0*/  STS.U16 [R29+0x2308], R6 ;  /* 0x002308061d007388 */ /* 0x0003e20000000400 */
[----:B------:R-:W-:Y:S01]  /*40b0*/  @!PT LDS RZ, [RZ] ;  /* 0x00000000fffff984 */ /* 0x000fe20000000800 */
[----:B------:R-:W-:Y:S01]  /*40c0*/  @!PT LDS RZ, [RZ] ;  /* 0x00000000fffff984 */ /* 0x000fe20000000800 */
[----:B------:R-:W-:Y:S01]  /*40d0*/  @!PT LDS RZ, [RZ] ;  /* 0x00000000fffff984 */ /* 0x000fe20000000800 */
[----:B------:R-:W-:Y:S01]  /*40e0*/  @!PT LDS RZ, [RZ] ;  /* 0x00000000fffff984 */ /* 0x000fe20000000800 */
[----:B------:R2:W-:Y:S06]  /*40f0*/  MEMBAR.ALL.CTA ;  /* 0x0000000000007992 */ /* 0x0005ec0000008000 */
[----:B--2---:R-:W2:Y:S02]  /*4100*/  FENCE.VIEW.ASYNC.S ;  /* 0x00000000000073c6 */ /* 0x004ea40000000000 */
[----:B--2---:R-:W-:Y:S06]  /*4110*/  BAR.SYNC.DEFER_BLOCKING 0x1, 0x100 ;  /* 0x0044000000007b1d */ /* 0x004fec0000010000 */
[----:B-1----:R-:W-:Y:S05]  /*4120*/  @P0 BRA `(.L_x_64) ;  /* 0x0000000000140947 */ /* 0x002fea0003800000 */
[----:B------:R-:W-:Y:S02]  /*4130*/  UIADD3 UR4, UP0, UR40, 0x4f0, URZ ;  /* 0x000004f028047890 */ /* 0x000fe4000ff1e03f */
[----:B------:R-:W-:Y:S02]  /*4140*/  UIADD3 UR44, UR49, 0x2200, URZ ;  /* 0x00002200312c7890 */ /* 0x000fe4000fffe03f */
[----:B------:R-:W-:-:S09]  /*4150*/  UIADD3.X UR5, URZ, UR41, URZ, UP0, !UPT ;  /* 0x000000293f057290 */ /* 0x000fd200087fe43f */
[----:B------:R1:W-:Y:S02]  /*4160*/  UTMASTG.3D [UR44], [UR4] ;  /* 0x0000002c040073b5 */ /* 0x0003e40008010000 */
[----:B-1----:R0:W-:Y:S02]  /*4170*/  UTMACMDFLUSH ;  /* 0x00000000000079b7 */ /* 0x0021e40000000000 */
.L_x_64:
[----:B------:R-:W-:Y:S05]  /*4180*/  BSYNC B0 ;  /* 0x0000000000007941 */ /* 0x000fea0003800000 */
.L_x_63:
[----:B------:R-:W-:Y:S04]  /*4190*/  BSSY B0, `(.L_x_65) ;  /* 0x000002e000007945 */ /* 0x000fe80003800000 */
[----:B------:R-:W-:Y:S05]  /*41a0*/  @P1 BRA `(.L_x_66) ;  /* 0x0000000000b01947 */ /* 0x000fea0003800000 */
[----:B------:R-:W-:-:S13]  /*41b0*/  ISETP.NE.AND P2, PT, R60, 0x3, PT ;  /* 0x000000033c00780c */ /* 0x000fda0003f45270 */
[----:B------:R-:W-:Y:S05]  /*41c0*/  @!P2 BRA `(.L_x_67) ;  /* 0x000000000004a947 */ /* 0x000fea0003800000 */
[----:B------:R-:W-:Y:S01]  /*41d0*/  BPT.TRAP 0x1 ;  /* 0x000000040000795c */ /* 0x000fe20000300000 */
.L_x_67:
[----:B------:R-:W-:Y:S01]  /*41e0*/  LEA R14, R64, UR49, 0x3 ;  /* 0x00000031400e7c11 */ /* 0x000fe2000f8e18ff */
[----:B------:R-:W-:Y:S01]  /*41f0*/  BSSY B1, `(.L_x_68) ;  /* 0x0000004000017945 */ /* 0x000fe20003800000 */
[----:B------:R-:W-:-:S04]  /*4200*/  SHF.L.U32 R7, R61, 0x1f, RZ ;  /* 0x0000001f3d077819 */ /* 0x000fc800000006ff */
[----:B------:R-:W1:Y:S02]  /*4210*/  SYNCS.PHASECHK.TRANS64.TRYWAIT P1, [R14+URZ+0x110], R7 ;  /* 0x000110070e0075a7 */ /* 0x000e64000802017f */
[----:B-1----:R-:W-:Y:S05]  /*4220*/  @!P1 BRA `(.L_x_69) ;  /* 0x0000003800e49947 */ /* 0x002fea0003800000 */
.L_x_149:
[----:B------:R-:W-:Y:S05]  /*4230*/  BSYNC B1 ;  /* 0x0000000000017941 */ /* 0x000fea0003800000 */
.L_x_68:
[----:B------:R-:W-:Y:S04]  /*4240*/  BSSY B1, `(.L_x_70) ;  /* 0x0000011000017945 */ /* 0x000fe80003800000 */
[----:B------:R-:W-:Y:S05]  /*4250*/  @P4 BRA `(.L_x_71) ;  /* 0x00000000003c4947 */ /* 0x000fea0003800000 */
[----:B------:R-:W-:-:S04]  /*4260*/  IMAD R15, R64, 0x1000, R59 ;  /* 0x00001000400f7824 */ /* 0x000fc800078e023b */
[----:B------:R-:W-:Y:S01]  /*4270*/  VIADD R12, R15, UR49 ;  /* 0x000000310f0c7c36 */ /* 0x000fe20008000000 */
[----:B------:R-:W-:Y:S03]  /*4280*/  LDS.U16 R4, [R15+UR49+0x300] ;  /* 0x000300310f047984 */ /* 0x000fe60008000400 */
[----:B------:R-:W-:Y:S01]  /*4290*/  IMAD.IADD R12, R12, 0x1, R5 ;  /* 0x000000010c0c7824 */ /* 0x000fe200078e0205 */
[----:B------:R-:W2:Y:S04]  /*42a0*/  LDS.U16 R3, [R15+UR49+0x200] ;  /* 0x000200310f037984 */ /* 0x000ea80008000400 */
[----:B------:R-:W-:Y:S04]  /*42b0*/  LDS.U16 R5, [R15+UR49+0x308] ;  /* 0x000308310f057984 */ /* 0x000fe80008000400 */
[----:B------:R-:W3:Y:S04]  /*42c0*/  LDS.U16 R6, [R15+UR49+0x208] ;  /* 0x000208310f067984 */ /* 0x000ee80008000400 */
[----:B------:R-:W-:Y:S04]  /*42d0*/  LDS.U16 R10, [R12+0x300] ;  /* 0x000300000c0a7984 */ /* 0x000fe80000000400 */
[----:B-1----:R-:W1:Y:S04]  /*42e0*/  LDS.U16 R7, [R12+0x200] ;  /* 0x000200000c077984 */ /* 0x002e680000000400 */
[----:B------:R-:W-:Y:S04]  /*42f0*/  LDS.U16 R8, [R12+0x308] ;  /* 0x000308000c087984 */ /* 0x000fe80000000400 */
[----:B------:R-:W4:Y:S01]  /*4300*/  LDS.U16 R13, [R12+0x208] ;  /* 0x000208000c0d7984 */ /* 0x000f220000000400 */
[----:B--2---:R-:W-:-:S02]  /*4310*/  PRMT R4, R3, 0x5410, R4 ;  /* 0x0000541003047816 */ /* 0x004fc40000000004 */
[----:B---3--:R-:W-:Y:S02]  /*4320*/  PRMT R3, R6, 0x5410, R5 ;  /* 0x0000541006037816 */ /* 0x008fe40000000005 */
[----:B-1----:R-:W-:Y:S02]  /*4330*/  PRMT R10, R7, 0x5410, R10 ;  /* 0x00005410070a7816 */ /* 0x002fe4000000000a */
[----:B----4-:R-:W-:-:S07]  /*4340*/  PRMT R8, R13, 0x5410, R8 ;  /* 0x000054100d087816 */ /* 0x010fce0000000008 */
.L_x_71:
[----:B------:R-:W-:Y:S05]  /*4350*/  BSYNC B1 ;  /* 0x0000000000017941 */ /* 0x000fea0003800000 */
.L_x_70:
[----:B------:R-:W-:Y:S01]  /*4360*/  @!PT LDS RZ, [RZ] ;  /* 0x00000000fffff984 */ /* 0x000fe20000000800 */
[----:B------:R-:W-:Y:S01]  /*4370*/  @!PT LDS RZ, [RZ] ;  /* 0x00000000fffff984 */ /* 0x000fe20000000800 */
[----:B------:R-:W-:Y:S01]  /*4380*/  @!PT LDS RZ, [RZ] ;  /* 0x00000000fffff984 */ /* 0x000fe20000000800 */
[----:B------:R-:W-:Y:S01]  /*4390*/  @!PT LDS RZ, [RZ] ;  /* 0x00000000fffff984 */ /* 0x000fe20000000800 */
[----:B------:R2:W-:Y:S06]  /*43a0*/  MEMBAR.ALL.CTA ;  /* 0x0000000000007992 */ /* 0x0005ec0000008000 */
[----:B--2---:R-:W2:Y:S01]  /*43b0*/  FENCE.VIEW.ASYNC.S ;  /* 0x00000000000073c6 */ /* 0x004ea20000000000 */
[----:B------:R-:W-:Y:S05]  /*43c0*/  @!P2 BRA `(.L_x_72) ;  /* 0x000000000004a947 */ /* 0x000fea0003800000 */
[----:B------:R-:W-:Y:S01]  /*43d0*/  BPT.TRAP 0x1 ;  /* 0x000000040000795c */ /* 0x000fe20000300000 */
.L_x_72:
[----:B------:R-:W3:Y:S01]  /*43e0*/  S2R R6, SR_CgaCtaId ;  /* 0x0000000000067919 */ /* 0x000ee20000008800 */
[----:B------:R-:W-:Y:S02]  /*43f0*/  VIADD R5, R14, 0x120 ;  /* 0x000001200e057836 */ /* 0x000fe40000000000 */
[----:B------:R-:W-:-:S05]  /*4400*/  VIADD R64, R64, 0x1 ;  /* 0x0000000140407836 */ /* 0x000fca0000000000 */
[----:B------:R-:W-:-:S04]  /*4410*/  ISETP.NE.AND P1, PT, R64, 0x2, PT ;  /* 0x000000024000780c */ /* 0x000fc80003f25270 */
[----:B------:R-:W-:Y:S02]  /*4420*/  SEL R64, R64, RZ, P1 ;  /* 0x000000ff40407207 */ /* 0x000fe40000800000 */
[----:B---3--:R-:W-:Y:S02]  /*4430*/  PRMT R5, R6, 0x654, R5 ;  /* 0x0000065406057816 */ /* 0x008fe40000000005 */
[----:B------:R-:W-:Y:S02]  /*4440*/  SEL R6, RZ, 0x1, P1 ;  /* 0x00000001ff067807 */ /* 0x000fe40000800000 */
[----:B--2---:R2:W-:Y:S02]  /*4450*/  SYNCS.ARRIVE.TRANS64.RED.A1T0 RZ, [R5+URZ], RZ ;  /* 0x000000ff05ff79a7 */ /* 0x0045e4000810043f */
[----:B------:R-:W-:-:S07]  /*4460*/  LOP3.LUT R61, R61, R6, RZ, 0x3c, !PT ;  /* 0x000000063d3d7212 */ /* 0x000fce00078e3cff */
.L_x_66:
[----:B------:R-:W-:Y:S05]  /*4470*/  BSYNC B0 ;  /* 0x0000000000007941 */ /* 0x000fea0003800000 */
.L_x_65:
[----:B--2---:R-:W-:Y:S01]  /*4480*/  F2FP.F16.E4M3.UNPACK_B R5, R4 ;  /* 0x00000004ff05723e */ /* 0x004fe200020006ff */
[C-C-:B------:R-:W-:Y:S01]  /*4490*/  FFMA R6, R58.reuse, R67, R11.reuse ;  /* 0x000000433a067223 */ /* 0x140fe2000000000b */
[C-C-:B------:R-:W-:Y:S01]  /*44a0*/  FFMA R68, R58.reuse, R68, R11.reuse ;  /* 0x000000443a447223 */ /* 0x140fe2000000000b */
[C-C-:B-1----:R-:W-:Y:S01]  /*44b0*/  FFMA R14, R58.reuse, R71, R11.reuse ;  /* 0x000000473a0e7223 */ /* 0x142fe2000000000b */
[C-C-:B------:R-:W-:Y:S01]  /*44c0*/  FFMA R72, R58.reuse, R72, R11.reuse ;  /* 0x000000483a487223 */ /* 0x140fe2000000000b */
[C-C-:B------:R-:W-:Y:S01]  /*44d0*/  FFMA R24, R58.reuse, R75, R11.reuse ;  /* 0x0000004b3a187223 */ /* 0x140fe2000000000b */
[C-C-:B------:R-:W-:Y:S01]  /*44e0*/  FFMA R76, R58.reuse, R76, R11.reuse ;  /* 0x0000004c3a4c7223 */ /* 0x140fe2000000000b */
[C-C-:B------:R-:W-:Y:S01]  /*44f0*/  FFMA R28, R58.reuse, R79, R11.reuse ;  /* 0x0000004f3a1c7223 */ /* 0x140fe2000000000b */
[C---:B------:R-:W-:Y:S01]  /*4500*/  FFMA R80, R58.reuse, R80, R11 ;  /* 0x000000503a507223 */ /* 0x040fe2000000000b */
[--C-:B------:R-:W-:Y:S02]  /*4510*/  HADD2.F32 R7, -RZ, R5.reuse.H0_H0 ;  /* 0x20000005ff077230 */ /* 0x100fe40000004100 */
[C-C-:B------:R-:W-:Y:S01]  /*4520*/  FFMA R12, R58.reuse, R69, R9.reuse ;  /* 0x000000453a0c7223 */ /* 0x140fe20000000009 */
[----:B------:R-:W-:Y:S01]  /*4530*/  HADD2.F32 R11, -RZ, R5.H1_H1 ;  /* 0x30000005ff0b7230 */ /* 0x000fe20000004100 */
[----:B------:R-:W-:Y:S01]  /*4540*/  F2FP.F16.E4M3.UNPACK_B R5, R4.H1 ;  /* 0x00000004ff05723e */ /* 0x000fe200030006ff */
[C-C-:B------:R-:W-:Y:S01]  /*4550*/  FFMA R70, R58.reuse, R70, R9.reuse ;  /* 0x000000463a467223 */ /* 0x140fe20000000009 */
[C-C-:B------:R-:W-:Y:S01]  /*4560*/  FFMA R20, R58.reuse, R73, R9.reuse ;  /* 0x000000493a147223 */ /* 0x140fe20000000009 */
[C-C-:B------:R-:W-:Y:S01]  /*4570*/  FFMA R74, R58.reuse, R74, R9.reuse ;  /* 0x0000004a3a4a7223 */ /* 0x140fe20000000009 */
[C-C-:B------:R-:W-:Y:S01]  /*4580*/  FFMA R26, R58.reuse, R77, R9.reuse ;  /* 0x0000004d3a1a7223 */ /* 0x140fe20000000009 */
[C-C-:B------:R-:W-:Y:S01]  /*4590*/  FFMA R78, R58.reuse, R78, R9.reuse ;  /* 0x0000004e3a4e7223 */ /* 0x140fe20000000009 */
[C-C-:B------:R-:W-:Y:S01]  /*45a0*/  FFMA R4, R58.reuse, R81, R9.reuse ;  /* 0x000000513a047223 */ /* 0x140fe20000000009 */
[----:B------:R-:W-:Y:S01]  /*45b0*/  FFMA R82, R58, R82, R9 ;  /* 0x000000523a527223 */ /* 0x000fe20000000009 */
[--C-:B------:R-:W-:Y:S01]  /*45c0*/  HADD2.F32 R9, -RZ, R5.reuse.H0_H0 ;  /* 0x20000005ff097230 */ /* 0x100fe20000004100 */
[-C--:B------:R-:W-:Y:S01]  /*45d0*/  F2FP.F16.E4M3.UNPACK_B R13, R3.reuse ;  /* 0x00000003ff0d723e */ /* 0x080fe200020006ff */
[----:B------:R-:W-:Y:S01]  /*45e0*/  HADD2.F32 R5, -RZ, R5.H1_H1 ;  /* 0x30000005ff057230 */ /* 0x000fe20000004100 */
[----:B------:R-:W-:Y:S01]  /*45f0*/  F2FP.F16.E4M3.UNPACK_B R3, R3.H1 ;  /* 0x00000003ff03723e */ /* 0x000fe200030006ff */
[----:B------:R-:W-:Y:S01]  /*4600*/  FFMA R15, R7, R83, R6 ;  /* 0x00000053070f7223 */ /* 0x000fe20000000006 */
[----:B------:R-:W-:Y:S01]  /*4610*/  F2FP.F16.E4M3.UNPACK_B R6, R10 ;  /* 0x0000000aff06723e */ /* 0x000fe200020006ff */
[----:B------:R-:W-:-:S02]  /*4620*/  HADD2.F32 R7, -RZ, R13.H0_H0 ;  /* 0x2000000dff077230 */ /* 0x000fc40000004100 */
[-C--:B------:R-:W-:Y:S01]  /*4630*/  FFMA R21, R5, R83.reuse, R70 ;  /* 0x0000005305157223 */ /* 0x080fe20000000046 */
[--C-:B------:R-:W-:Y:S01]  /*4640*/  HADD2.F32 R5, -RZ, R3.reuse.H0_H0 ;  /* 0x20000003ff057230 */ /* 0x100fe20000004100 */
[----:B------:R-:W-:Y:S01]  /*4650*/  F2FP.F16.E4M3.UNPACK_B R10, R10.H1 ;  /* 0x0000000aff0a723e */ /* 0x000fe200030006ff */
[----:B------:R-:W-:Y:S02]  /*4660*/  HADD2.F32 R3, -RZ, R3.H1_H1 ;  /* 0x30000003ff037230 */ /* 0x000fe40000004100 */
[-C--:B------:R-:W-:Y:S01]  /*4670*/  FFMA R14, R7, R83.reuse, R14 ;  /* 0x00000053070e7223 */ /* 0x080fe2000000000e */
[--C-:B------:R-:W-:Y:S02]  /*4680*/  HADD2.F32 R7, -RZ, R6.reuse.H0_H0 ;  /* 0x20000006ff077230 */ /* 0x100fe40000004100 */
[-C--:B------:R-:W-:Y:S01]  /*4690*/  FFMA R20, R5, R83.reuse, R20 ;  /* 0x0000005305147223 */ /* 0x080fe20000000014 */
[----:B------:R-:W-:Y:S02]  /*46a0*/  HADD2.F32 R5, -RZ, R6.H1_H1 ;  /* 0x30000006ff057230 */ /* 0x000fe40000004100 */
[-C--:B------:R-:W-:Y:S01]  /*46b0*/  FFMA R25, R3, R83.reuse, R74 ;  /* 0x0000005303197223 */ /* 0x080fe2000000004a */
[--C-:B------:R-:W-:Y:S01]  /*46c0*/  HADD2.F32 R3, -RZ, R10.reuse.H0_H0 ;  /* 0x2000000aff037230 */ /* 0x100fe20000004100 */
[-C--:B------:R-:W-:Y:S01]  /*46d0*/  F2FP.F16.E4M3.UNPACK_B R6, R8.reuse ;  /* 0x00000008ff06723e */ /* 0x080fe200020006ff */
[-C--:B------:R-:W-:Y:S01]  /*46e0*/  FFMA R68, R11, R83.reuse, R68 ;  /* 0x000000530b447223 */ /* 0x080fe20000000044 */
[----:B------:R-:W-:Y:S01]  /*46f0*/  F2FP.F16.E4M3.UNPACK_B R8, R8.H1 ;  /* 0x00000008ff08723e */ /* 0x000fe200030006ff */
[-C--:B------:R-:W-:Y:S01]  /*4700*/  FFMA R12, R9, R83.reuse, R12 ;  /* 0x00000053090c7223 */ /* 0x080fe2000000000c */
[-C--:B------:R-:W-:Y:S01]  /*4710*/  FFMA R24, R7, R83.reuse, R24 ;  /* 0x0000005307187223 */ /* 0x080fe20000000018 */
[-C--:B------:R-:W-:Y:S01]  /*4720*/  FFMA R27, R5, R83.reuse, R76 ;  /* 0x00000053051b7223 */ /* 0x080fe2000000004c */
[----:B------:R-:W-:Y:S01]  /*4730*/  FFMA R26, R3, R83, R26 ;  /* 0x00000053031a7223 */ /* 0x000fe2000000001a */
[----:B------:R-:W-:Y:S01]  /*4740*/  HADD2.F32 R13, -RZ, R13.H1_H1 ;  /* 0x3000000dff0d7230 */ /* 0x000fe20000004100 */
[----:B------:R-:W-:Y:S01]  /*4750*/  F2FP.SATFINITE.RELU.E4M3.F32.PACK_AB_MERGE_C R68, R68, R15, RZ ;  /* 0x0000000f4444723e */ /* 0x000fe200048078ff */
[----:B------:R-:W-:Y:S01]  /*4760*/  HADD2.F32 R3, -RZ, R10.H1_H1 ;  /* 0x3000000aff037230 */ /* 0x000fe20000004100 */
[----:B------:R-:W-:Y:S01]  /*4770*/  F2FP.SATFINITE.RELU.E4M3.F32.PACK_AB_MERGE_C R12, R21, R12, RZ ;  /* 0x0000000c150c723e */ /* 0x000fe200048078ff */
[----:B------:R-:W-:-:S02]  /*4780*/  HADD2.F32 R5, -RZ, R6.H0_H0 ;  /* 0x20000006ff057230 */ /* 0x000fc40000004100 */
[-C--:B------:R-:W-:Y:S01]  /*4790*/  FFMA R13, R13, R83.reuse, R72 ;  /* 0x000000530d0d7223 */ /* 0x080fe20000000048 */
[----:B------:R-:W-:Y:S02]  /*47a0*/  HADD2.F32 R7, -RZ, R6.H1_H1 ;  /* 0x30000006ff077230 */ /* 0x000fe40000004100 */
[-C--:B------:R-:W-:Y:S01]  /*47b0*/  FFMA R3, R3, R83.reuse, R78 ;  /* 0x0000005303037223 */ /* 0x080fe2000000004e */
[--C-:B------:R-:W-:Y:S02]  /*47c0*/  HADD2.F32 R9, -RZ, R8.reuse.H0_H0 ;  /* 0x20000008ff097230 */ /* 0x100fe40000004100 */
[-C--:B------:R-:W-:Y:S01]  /*47d0*/  FFMA R5, R5, R83.reuse, R28 ;  /* 0x0000005305057223 */ /* 0x080fe2000000001c */
[----:B------:R-:W-:Y:S02]  /*47e0*/  HADD2.F32 R11, -RZ, R8.H1_H1 ;  /* 0x30000008ff0b7230 */ /* 0x000fe40000004100 */
[-C--:B------:R-:W-:Y:S01]  /*47f0*/  FFMA R80, R7, R83.reuse, R80 ;  /* 0x0000005307507223 */ /* 0x080fe20000000050 */
[----:B------:R-:W-:Y:S01]  /*4800*/  F2FP.SATFINITE.RELU.E4M3.F32.PACK_AB_MERGE_C R14, R13, R14, RZ ;  /* 0x0000000e0d0e723e */ /* 0x000fe200048078ff */
[-C--:B------:R-:W-:Y:S01]  /*4810*/  FFMA R4, R9, R83.reuse, R4 ;  /* 0x0000005309047223 */ /* 0x080fe20000000004 */
[----:B------:R-:W-:Y:S01]  /*4820*/  F2FP.SATFINITE.RELU.E4M3.F32.PACK_AB_MERGE_C R20, R25, R20, RZ ;  /* 0x000000141914723e */ /* 0x000fe200048078ff */
[----:B------:R-:W-:Y:S01]  /*4830*/  FFMA R11, R11, R83, R82 ;  /* 0x000000530b0b7223 */ /* 0x000fe20000000052 */
[----:B------:R-:W-:-:S02]  /*4840*/  F2FP.SATFINITE.RELU.E4M3.F32.PACK_AB_MERGE_C R24, R27, R24, RZ ;  /* 0x000000181b18723e */ /* 0x000fc400048078ff */
[----:B------:R-:W-:Y:S02]  /*4850*/  F2FP.SATFINITE.RELU.E4M3.F32.PACK_AB_MERGE_C R26, R3, R26, RZ ;  /* 0x0000001a031a723e */ /* 0x000fe400048078ff */
[----:B------:R-:W-:Y:S02]  /*4860*/  F2FP.SATFINITE.RELU.E4M3.F32.PACK_AB_MERGE_C R80, R80, R5, RZ ;  /* 0x000000055050723e */ /* 0x000fe400048078ff */
[----:B------:R-:W-:Y:S01]  /*4870*/  F2FP.SATFINITE.RELU.E4M3.F32.PACK_AB_MERGE_C R4, R11, R4, RZ ;  /* 0x000000040b04723e */ /* 0x000fe200048078ff */
[----:B------:R-:W-:Y:S06]  /*4880*/  @P0 BRA `(.L_x_73) ;  /* 0x0000000000040947 */ /* 0x000fec0003800000 */
[----:B------:R-:W-:-:S04]  /*4890*/  DEPBAR.LE SB0, 0x1 ;  /* 0x000080400000791a */ /* 0x000fc80000000000 */
.L_x_73:
[----:B------:R-:W-:Y:S05]  /*48a0*/  WARPSYNC.ALL ;  /* 0x0000000000007948 */ /* 0x000fea0003800000 */
[----:B------:R-:W-:Y:S01]  /*48b0*/  BAR.SYNC.DEFER_BLOCKING 0x1, 0x100 ;  /* 0x0044000000007b1d */ /* 0x000fe20000010000 */
[----:B------:R-:W-:-:S05]  /*48c0*/  IADD3 R16, P1, R16, UR36, RZ ;  /* 0x0000002410107c10 */ /* 0x000fca000ff3e0ff */
        /* <DEDUP_REMOVED lines=19> */
[----:B------:R-:W-:Y:S02]  /*4a00*/  UIADD3 UR4, UR49, 0x3200, URZ ;  /* 0x0000320031047890 */ /* 0x000fe4000fffe03f */
[----:B------:R-:W-:Y:S01]  /*4a10*/  UIADD3.X UR9, URZ, UR41, URZ, UP0, !UPT ;  /* 0x000000293f097290 */ /* 0x000fe200087fe43f */
[----:B------:R-:W-:Y:S01]  /*4a20*/  UMOV UR6, UR46 ;  /* 0x0000002e00067c82 */ /* 0x000fe20008000000 */
[----:B------:R-:W-:-:S07]  /*4a30*/  UMOV UR7, UR47 ;  /* 0x0000002f00077c82 */ /* 0x000fce0008000000 */
[----:B------:R1:W-:Y:S02]  /*4a40*/  UTMASTG.3D [UR4], [UR8] ;  /* 0x00000004080073b5 */ /* 0x0003e40008010000 */
[----:B-1----:R0:W-:Y:S02]  /*4a50*/  UTMACMDFLUSH ;  /* 0x00000000000079b7 */ /* 0x0021e40000000000 */
.L_x_75:
[----:B------:R-:W-:Y:S05]  /*4a60*/  BSYNC B0 ;  /* 0x0000000000007941 */ /* 0x000fea0003800000 */
.L_x_74:
[----:B------:R-:W-:Y:S01]  /*4a70*/  ULDC.64 UR4, c[0x0][0x8f8] ;  /* 0x00023e0000047ab9 */ /* 0x000fe20000000a00 */
[----:B------:R-:W-:Y:S01]  /*4a80*/  IADD3.X R17, R17, UR42, RZ, P1, !PT ;  /* 0x0000002a11117c10 */ /* 0x000fe20008ffe4ff */
[----:B------:R-:W-:Y:S01]  /*4a90*/  UMOV UR47, 0xffffffff ;  /* 0xffffffff002f7882 */ /* 0x000fe20000000000 */
[----:B------:R-:W-:Y:S01]  /*4aa0*/  ISETP.GE.U32.AND P0, PT, R16, UR4, PT ;  /* 0x0000000410007c0c */ /* 0x000fe2000bf06070 */
[----:B------:R-:W-:Y:S01]  /*4ab0*/  IMAD.MOV.U32 R94, RZ, RZ, -0x1 ;  /* 0xffffffffff5e7424 */ /* 0x000fe200078e00ff */
[----:B------:R-:W-:Y:S01]  /*4ac0*/  PRMT R3, RZ, 0x7610, R3 ;  /* 0x00007610ff037816 */ /* 0x000fe20000000003 */
[----:B------:R-:W-:Y:S01]  /*4ad0*/  IMAD.MOV.U32 R91, RZ, RZ, -0x1 ;  /* 0xffffffffff5b7424 */ /* 0x000fe200078e00ff */
[----:B------:R-:W-:-:S13]  /*4ae0*/  ISETP.GE.U32.AND.EX P0, PT, R17, UR5, PT, P0 ;  /* 0x0000000511007c0c */ /* 0x000fda000bf06100 */
[----:B------:R-:W-:Y:S05]  /*4af0*/  @P0 BRA `(.L_x_76) ;  /* 0x0000000400680947 */ /* 0x000fea0003800000 */
[----:B------:R-:W1:Y:S01]  /*4b00*/  S2R R24, SR_CTAID.X ;  /* 0x0000000000187919 */ /* 0x000e620000002500 */
[----:B------:R-:W2:Y:S01]  /*4b10*/  LDC.64 R10, c[0x0][0x8d0] ;  /* 0x00023400ff0a7b82 */ /* 0x000ea20000000a00 */
[----:B------:R-:W-:Y:S01]  /*4b20*/  ULDC UR4, c[0x0][0x150] ;  /* 0x0000540000047ab9 */ /* 0x000fe20000000800 */
[----:B------:R-:W-:Y:S01]  /*4b30*/  IMAD.MOV.U32 R8, RZ, RZ, R16 ;  /* 0x000000ffff087224 */ /* 0x000fe200078e0010 */
[----:B------:R-:W3:Y:S01]  /*4b40*/  S2R R26, SR_CTAID.Y ;  /* 0x00000000001a7919 */ /* 0x000ee20000002600 */
[----:B------:R-:W-:-:S04]  /*4b50*/  IMAD.MOV.U32 R9, RZ, RZ, R17 ;  /* 0x000000ffff097224 */ /* 0x000fc800078e0011 */
[----:B------:R-:W4:Y:S08]  /*4b60*/  LDC R27, c[0x0][0x144] ;  /* 0x00005100ff1b7b82 */ /* 0x000f300000000800 */
[----:B------:R-:W3:Y:S08]  /*4b70*/  LDC R12, c[0x0][0x8d8] ;  /* 0x00023600ff0c7b82 */ /* 0x000ef00000000800 */
[----:B------:R-:W3:Y:S01]  /*4b80*/  LDC.64 R20, c[0x0][0x8c8] ;  /* 0x00023200ff147b82 */ /* 0x000ee20000000a00 */
[----:B--2---:R-:W-:-:S04]  /*4b90*/  ISETP.NE.U32.AND P0, PT, R10, RZ, PT ;  /* 0x000000ff0a00720c */ /* 0x004fc80003f05070 */
[----:B------:R-:W-:Y:S02]  /*4ba0*/  ISETP.NE.AND.EX P0, PT, R11, RZ, PT, P0 ;  /* 0x000000ff0b00720c */ /* 0x000fe40003f05300 */
[----:B-1----:R-:W-:-:S05]  /*4bb0*/  I2FP.F32.U32 R3, R24 ;  /* 0x0000001800037245 */ /* 0x002fca0000201000 */
[----:B------:R-:W-:-:S04]  /*4bc0*/  FMUL R3, R3, UR4 ;  /* 0x0000000403037c20 */ /* 0x000fc80008400000 */
[----:B------:R1:W2:Y:S02]  /*4bd0*/  F2I.U32.TRUNC.NTZ R25, R3 ;  /* 0x0000000300197305 */ /* 0x0002a4000020f000 */
[----:B----4-:R-:W-:Y:S05]  /*4be0*/  @!P0 BRA `(.L_x_77) ;  /* 0x0000000000288947 */ /* 0x010fea0003800000 */
[----:B-1----:R-:W1:Y:S02]  /*4bf0*/  LDC R3, c[0x0][0x8dc] ;  /* 0x00023700ff037b82 */ /* 0x002e640000000800 */
        /* <DEDUP_REMOVED lines=9> */
.L_x_77:
[-CC-:B---3--:R-:W-:Y:S01]  /*4c90*/  SHF.R.U64 R33, R8, R12.reuse, R9.reuse ;  /* 0x0000000c08217219 */ /* 0x188fe20000001209 */
[----:B------:R-:W3:Y:S01]  /*4ca0*/  LDC.64 R14, c[0x0][0x8e8] ;  /* 0x00023a00ff0e7b82 */ /* 0x000ee20000000a00 */
[----:B-1----:R-:W-:Y:S01]  /*4cb0*/  SHF.R.U32.HI R3, RZ, R12, R9 ;  /* 0x0000000cff037219 */ /* 0x002fe20000011609 */
[----:B--2---:R-:W-:Y:S01]  /*4cc0*/  IMAD.MOV R25, RZ, RZ, -R25 ;  /* 0x000000ffff197224 */ /* 0x004fe200078e0a19 */
[----:B------:R-:W-:Y:S01]  /*4cd0*/  IADD3 R7, P0, RZ, -R33, RZ ;  /* 0x80000021ff077210 */ /* 0x000fe20007f1e0ff */
[----:B------:R-:W-:Y:S02]  /*4ce0*/  ULDC UR4, c[0x0][0x154] ;  /* 0x0000550000047ab9 */ /* 0x000fe40000000800 */
[----:B------:R-:W-:Y:S02]  /*4cf0*/  IMAD R25, R27, R25, R24 ;  /* 0x000000191b197224 */ /* 0x000fe400078e0218 */
[----:B------:R-:W1:Y:S01]  /*4d00*/  LDC R8, c[0x0][0x8c0] ;  /* 0x00023000ff087b82 */ /* 0x000e620000000800 */
[----:B------:R-:W-:-:S02]  /*4d10*/  IMAD.X R3, RZ, RZ, ~R3, P0 ;  /* 0x000000ffff037224 */ /* 0x000fc400000e0e03 */
[----:B------:R-:W-:-:S04]  /*4d20*/  IMAD.WIDE.U32 R4, R7, R20, R16 ;  /* 0x0000001407047225 */ /* 0x000fc800078e0010 */
[----:B------:R-:W-:Y:S01]  /*4d30*/  IMAD R6, R3, R20, RZ ;  /* 0x0000001403067224 */ /* 0x000fe200078e02ff */
[----:B------:R-:W2:Y:S03]  /*4d40*/  LDC R28, c[0x0][0x8b0] ;  /* 0x00022c00ff1c7b82 */ /* 0x000ea60000000800 */
[----:B------:R-:W-:Y:S02]  /*4d50*/  IMAD R3, R7, R21, R6 ;  /* 0x0000001507037224 */ /* 0x000fe400078e0206 */
[----:B------:R-:W-:Y:S02]  /*4d60*/  IMAD.MOV.U32 R7, RZ, RZ, 0x1 ;  /* 0x00000001ff077424 */ /* 0x000fe400078e00ff */
[----:B------:R-:W-:Y:S01]  /*4d70*/  IMAD.IADD R3, R5, 0x1, R3 ;  /* 0x0000000105037824 */ /* 0x000fe200078e0203 */
[----:B------:R-:W4:Y:S01]  /*4d80*/  LDC R30, c[0x0][0x900] ;  /* 0x00024000ff1e7b82 */ /* 0x000f220000000800 */
[----:B------:R-:W-:-:S02]  /*4d90*/  I2FP.F32.U32 R5, R26 ;  /* 0x0000001a00057245 */ /* 0x000fc40000201000 */
[----:B---3--:R-:W-:-:S03]  /*4da0*/  ISETP.NE.U32.AND P0, PT, R14, RZ, PT ;  /* 0x000000ff0e00720c */ /* 0x008fc60003f05070 */
[----:B------:R-:W-:Y:S01]  /*4db0*/  FMUL R6, R5, UR4 ;  /* 0x0000000405067c20 */ /* 0x000fe20008400000 */
[----:B------:R-:W-:Y:S01]  /*4dc0*/  ISETP.NE.AND.EX P0, PT, R15, RZ, PT, P0 ;  /* 0x000000ff0f00720c */ /* 0x000fe20003f05300 */
[----:B------:R-:W3:Y:S01]  /*4dd0*/  LDC R21, c[0x0][0x148] ;  /* 0x00005200ff157b82 */ /* 0x000ee20000000800 */
[-CC-:B-1----:R-:W-:Y:S01]  /*4de0*/  SHF.R.U64 R12, R4, R8.reuse, R3.reuse ;  /* 0x00000008040c7219 */ /* 0x182fe20000001203 */
[----:B------:R1:W1:Y:S01]  /*4df0*/  F2I.U32.TRUNC.NTZ R20, R6 ;  /* 0x0000000600147305 */ /* 0x000262000020f000 */
[----:B------:R-:W-:Y:S01]  /*4e00*/  SHF.R.U32.HI R3, RZ, R8, R3 ;  /* 0x00000008ff037219 */ /* 0x000fe20000011603 */
[----:B------:R-:W-:-:S04]  /*4e10*/  IMAD.MOV.U32 R5, RZ, RZ, -0x1 ;  /* 0xffffffffff057424 */ /* 0x000fc800078e00ff */
[----:B------:R-:W1:Y:S01]  /*4e20*/  LDC R24, c[0x0][0x8a8] ;  /* 0x00022a00ff187b82 */ /* 0x000e620000000800 */
[-CC-:B--2---:R-:W-:Y:S02]  /*4e30*/  SHF.R.U64 R10, R12, R28.reuse, R3.reuse ;  /* 0x0000001c0c0a7219 */ /* 0x184fe40000001203 */
[----:B------:R-:W-:-:S05]  /*4e40*/  SHF.R.U32.HI R3, RZ, R28, R3 ;  /* 0x0000001cff037219 */ /* 0x000fca0000011603 */
[----:B------:R-:W2:Y:S01]  /*4e50*/  LDC R29, c[0x0][0x8f0] ;  /* 0x00023c00ff1d7b82 */ /* 0x000ea20000000800 */
[-C--:B----4-:R-:W-:Y:S02]  /*4e60*/  SHF.L.U32 R4, R5, R30.reuse, RZ ;  /* 0x0000001e05047219 */ /* 0x090fe400000006ff */
[-CC-:B------:R-:W-:Y:S02]  /*4e70*/  SHF.R.U64 R13, R10, R30.reuse, R3.reuse ;  /* 0x0000001e0a0d7219 */ /* 0x180fe40000001203 */
[----:B------:R-:W-:Y:S02]  /*4e80*/  SHF.R.U32.HI R5, RZ, R30, R3 ;  /* 0x0000001eff057219 */ /* 0x000fe40000011603 */
[----:B------:R-:W-:Y:S01]  /*4e90*/  LOP3.LUT R27, RZ, R4, RZ, 0x33, !PT ;  /* 0x00000004ff1b7212 */ /* 0x000fe200078e33ff */
[----:B------:R-:W4:Y:S01]  /*4ea0*/  LDC R31, c[0x0][0x8e0] ;  /* 0x00023800ff1f7b82 */ /* 0x000f220000000800 */
[----:B------:R-:W-:Y:S01]  /*4eb0*/  SHF.L.U32 R30, R7, R30, RZ ;  /* 0x0000001e071e7219 */ /* 0x000fe200000006ff */
[----:B------:R-:W-:-:S06]  /*4ec0*/  IMAD.MOV.U32 R4, RZ, RZ, R13 ;  /* 0x000000ffff047224 */ /* 0x000fcc00078e000d */
[----:B------:R-:W1:Y:S01]  /*4ed0*/  LDC R32, c[0x0][0x8b8] ;  /* 0x00022e00ff207b82 */ /* 0x000e620000000800 */
[----:B------:R-:W-:Y:S05]  /*4ee0*/  @!P0 BRA `(.L_x_78) ;  /* 0x0000000000288947 */ /* 0x000fea0003800000 */
[----:B------:R-:W5:Y:S02]  /*4ef0*/  LDC R4, c[0x0][0x8f4] ;  /* 0x00023d00ff047b82 */ /* 0x000f640000000800 */
[----:B-----5:R-:W-:-:S05]  /*4f00*/  IADD3 R3, P0, R13, R4, RZ ;  /* 0x000000040d037210 */ /* 0x020fca0007f1e0ff */
[----:B------:R-:W-:-:S04]  /*4f10*/  IMAD.X R11, RZ, RZ, R5, P0 ;  /* 0x000000ffff0b7224 */ /* 0x000fc800000e0605 */
[----:B------:R-:W-:-:S04]  /*4f20*/  IMAD.WIDE.U32 R4, R11, R14, RZ ;  /* 0x0000000e0b047225 */ /* 0x000fc800078e00ff */
[----:B-1----:R-:W-:-:S04]  /*4f30*/  IMAD.WIDE.U32 R6, P0, R3, R15, R4 ;  /* 0x0000000f03067225 */ /* 0x002fc80007800004 */
[----:B------:R-:W-:-:S04]  /*4f40*/  IMAD.WIDE.U32 R4, R3, R14, RZ ;  /* 0x0000000e03047225 */ /* 0x000fc800078e00ff */
[----:B------:R-:W-:Y:S01]  /*4f50*/  IMAD.X R9, RZ, RZ, RZ, P0 ;  /* 0x000000ffff097224 */ /* 0x000fe200000e06ff */
[----:B------:R-:W-:Y:S01]  /*4f60*/  IADD3 RZ, P0, R5, R6, RZ ;  /* 0x0000000605ff7210 */ /* 0x000fe20007f1e0ff */
[----:B------:R-:W-:-:S04]  /*4f70*/  IMAD.MOV.U32 R8, RZ, RZ, R7 ;  /* 0x000000ffff087224 */ /* 0x000fc800078e0007 */
[----:B------:R-:W-:-:S08]  /*4f80*/  IMAD.WIDE.U32.X R4, R11, R15, R8, P0 ;  /* 0x0000000f0b047225 */ /* 0x000fd000000e0408 */
.L_x_78:
[----:B------:R-:W-:Y:S01]  /*4f90*/  ISETP.NE.AND P0, PT, R2, 0x1, PT ;  /* 0x000000010200780c */ /* 0x000fe20003f05270 */
[----:B-1----:R-:W-:Y:S01]  /*4fa0*/  IMAD.MOV R20, RZ, RZ, -R20 ;  /* 0x000000ffff147224 */ /* 0x002fe200078e0a14 */
[----:B--2---:R-:W-:Y:S01]  /*4fb0*/  SHF.R.U64 R3, R4, R29, R5 ;  /* 0x0000001d04037219 */ /* 0x004fe20000001205 */
[----:B------:R-:W-:Y:S01]  /*4fc0*/  VIADD R5, R24, 0xffffffff ;  /* 0xffffffff18057836 */ /* 0x000fe20000000000 */
[----:B------:R-:W-:Y:S02]  /*4fd0*/  LOP3.LUT R94, R10, R27, RZ, 0xc0, !PT ;  /* 0x0000001b0a5e7212 */ /* 0x000fe400078ec0ff */
[----:B------:R-:W-:Y:S01]  /*4fe0*/  R2UR UR47, R33 ;  /* 0x00000000212f72ca */ /* 0x000fe200000e0000 */
[----:B------:R-:W-:Y:S01]  /*4ff0*/  IMAD.MOV R4, RZ, RZ, -R3 ;  /* 0x000000ffff047224 */ /* 0x000fe200078e0a03 */
[----:B------:R-:W-:Y:S01]  /*5000*/  LOP3.LUT R12, R12, R5, RZ, 0xc0, !PT ;  /* 0x000000050c0c7212 */ /* 0x000fe200078ec0ff */
[----:B------:R-:W-:Y:S02]  /*5010*/  IMAD R94, R30, R3, R94 ;  /* 0x000000031e5e7224 */ /* 0x000fe400078e025e */
[----:B----4-:R-:W-:-:S02]  /*5020*/  IMAD R3, R4, R31, R13 ;  /* 0x0000001f04037224 */ /* 0x010fc400078e020d */
[----:B---3--:R-:W-:Y:S02]  /*5030*/  @P0 IMAD R25, R21, R20, R26 ;  /* 0x0000001415190224 */ /* 0x008fe400078e021a */
[----:B------:R-:W-:Y:S02]  /*5040*/  IMAD R3, R3, R24, R12 ;  /* 0x0000001803037224 */ /* 0x000fe400078e020c */
[----:B------:R-:W-:Y:S02]  /*5050*/  IMAD R94, R94, R32, R25 ;  /* 0x000000205e5e7224 */ /* 0x000fe400078e0219 */
[----:B------:R-:W-:-:S03]  /*5060*/  IMAD.MOV.U32 R4, RZ, RZ, 0x1 ;  /* 0x00000001ff047424 */ /* 0x000fc600078e00ff */
[----:B------:R-:W-:Y:S02]  /*5070*/  SEL R91, R3, R94, !P0 ;  /* 0x0000005e035b7207 */ /* 0x000fe40004000000 */
[----:B------:R-:W-:Y:S02]  /*5080*/  SEL R94, R94, R3, !P0 ;  /* 0x000000035e5e7207 */ /* 0x000fe40004000000 */
[----:B------:R-:W-:-:S07]  /*5090*/  PRMT R3, R4, 0x7610, R3 ;  /* 0x0000761004037816 */ /* 0x000fce0000000003 */
.L_x_76:
[----:B------:R-:W-:Y:S01]  /*50a0*/  LOP3.LUT P0, RZ, R3, 0xff, RZ, 0xc0, !PT ;  /* 0x000000ff03ff7812 */ /* 0x000fe2000780c0ff */
[----:B------:R-:W-:Y:S01]  /*50b0*/  UIMAD.WIDE.U32 UR4, UR51, -0xf0f0f0f, URZ ;  /* 0xf0f0f0f1330478a5 */ /* 0x000fe2000f8e003f */
[----:B------:R-:W-:-:S03]  /*50c0*/  IMAD.MOV.U32 R83, RZ, RZ, R0 ;  /* 0x000000ffff537224 */ /* 0x000fc600078e0000 */
[----:B------:R-:W-:-:S04]  /*50d0*/  USHF.R.U32.HI UR4, URZ, 0x4, UR5 ;  /* 0x000000043f047899 */ /* 0x000fc80008011605 */
[----:B------:R-:W-:-:S04]  /*50e0*/  UIMAD UR4, UR4, -0x11, UR51 ;  /* 0xffffffef040478a4 */ /* 0x000fc8000f8e0233 */
[----:B------:R-:W-:Y:S08]  /*50f0*/  @P0 BRA `(.L_x_79) ;  /* 0xffffffc8000c0947 */ /* 0x000ff0000383ffff */
[----:B------:R-:W-:-:S04]  /*5100*/  DEPBAR.LE SB0, 0x0 ;  /* 0x000080000000791a */ /* 0x000fc80000000000 */
[----:B------:R-:W-:Y:S05]  /*5110*/  EXIT ;  /* 0x000000000000794d */ /* 0x000fea0003800000 */
.L_x_13:
[----:B------:R-:W-:Y:S01]  /*5120*/  ULDC.64 UR4, c[0x0][0x8f8] ;  /* 0x00023e0000047ab9 */ /* 0x000fe20000000a00 */
[----:B------:R-:W-:Y:S01]  /*5130*/  PRMT R12, RZ, 0x7610, R12 ;  /* 0x00007610ff0c7816 */ /* 0x000fe2000000000c */
[----:B------:R-:W-:Y:S01]  /*5140*/  IMAD.MOV.U32 R20, RZ, RZ, -0x1 ;  /* 0xffffffffff147424 */ /* 0x000fe200078e00ff */
[----:B------:R-:W-:Y:S01]  /*5150*/  ISETP.GE.U32.AND P1, PT, R16, UR4, PT ;  /* 0x0000000410007c0c */ /* 0x000fe2000bf26070 */
[----:B------:R-:W-:Y:S02]  /*5160*/  IMAD.MOV.U32 R7, RZ, RZ, -0x1 ;  /* 0xffffffffff077424 */ /* 0x000fe400078e00ff */
[----:B------:R-:W-:Y:S01]  /*5170*/  IMAD.MOV.U32 R6, RZ, RZ, -0x1 ;  /* 0xffffffffff067424 */ /* 0x000fe200078e00ff */
[----:B------:R-:W-:-:S13]  /*5180*/  ISETP.GE.U32.AND.EX P1, PT, R17, UR5, PT, P1 ;  /* 0x0000000511007c0c */ /* 0x000fda000bf26110 */
[----:B------:R-:W-:Y:S05]  /*5190*/  @P1 BRA `(.L_x_80) ;  /* 0x0000000400281947 */ /* 0x000fea0003800000 */
[----:B------:R-:W2:Y:S01]  /*51a0*/  LDC.64 R20, c[0x0][0x8d0] ;  /* 0x00023400ff147b82 */ /* 0x000ea20000000a00 */
[----:B------:R-:W-:Y:S02]  /*51b0*/  IMAD.MOV.U32 R14, RZ, RZ, R16 ;  /* 0x000000ffff0e7224 */ /* 0x000fe400078e0010 */
[----:B------:R-:W-:-:S05]  /*51c0*/  IMAD.MOV.U32 R15, RZ, RZ, R17 ;  /* 0x000000ffff0f7224 */ /* 0x000fca00078e0011 */
[----:B------:R-:W3:Y:S08]  /*51d0*/  LDC R26, c[0x0][0x8d8] ;  /* 0x00023600ff1a7b82 */ /* 0x000ef00000000800 */
[----:B------:R-:W4:Y:S01]  /*51e0*/  LDC.64 R28, c[0x0][0x8c8] ;  /* 0x00023200ff1c7b82 */ /* 0x000f220000000a00 */
[----:B--2---:R-:W-:-:S04]  /*51f0*/  ISETP.NE.U32.AND P1, PT, R20, RZ, PT ;  /* 0x000000ff1400720c */ /* 0x004fc80003f25070 */
[----:B------:R-:W-:-:S13]  /*5200*/  ISETP.NE.AND.EX P1, PT, R21, RZ, PT, P1 ;  /* 0x000000ff1500720c */ /* 0x000fda0003f25310 */
[----:B---34-:R-:W-:Y:S05]  /*5210*/  @!P1 BRA `(.L_x_81) ;  /* 0x0000000000289947 */ /* 0x018fea0003800000 */
[----:B------:R-:W2:Y:S02]  /*5220*/  LDC R7, c[0x0][0x8dc] ;  /* 0x00023700ff077b82 */ /* 0x000ea40000000800 */
[----:B--2---:R-:W-:-:S05]  /*5230*/  IADD3 R15, P1, R16, R7, RZ ;  /* 0x00000007100f7210 */ /* 0x004fca0007f3e0ff */
        /* <DEDUP_REMOVED lines=8> */
.L_x_81:
[----:B------:R-:W2:Y:S01]  /*52c0*/  LDC.64 R30, c[0x0][0x8e8] ;  /* 0x00023a00ff1e7b82 */ /* 0x000ea20000000a00 */
[-CC-:B------:R-:W-:Y:S01]  /*52d0*/  SHF.R.U64 R22, R14, R26.reuse, R15.reuse ;  /* 0x0000001a0e167219 */ /* 0x180fe2000000120f */
[----:B------:R-:W-:Y:S01]  /*52e0*/  IMAD.MOV.U32 R32, RZ, RZ, 0x1 ;  /* 0x00000001ff207424 */ /* 0x000fe200078e00ff */
[----:B------:R-:W-:Y:S02]  /*52f0*/  SHF.R.U32.HI R6, RZ, R26, R15 ;  /* 0x0000001aff067219 */ /* 0x000fe4000001160f */
[----:B------:R-:W-:-:S03]  /*5300*/  IADD3 R13, P1, RZ, -R22, RZ ;  /* 0x80000016ff0d7210 */ /* 0x000fc60007f3e0ff */
[----:B------:R-:W3:Y:S02]  /*5310*/  LDC R14, c[0x0][0x8c0] ;  /* 0x00023000ff0e7b82 */ /* 0x000ee40000000800 */
[----:B------:R-:W-:-:S04]  /*5320*/  IMAD.X R7, RZ, RZ, ~R6, P1 ;  /* 0x000000ffff077224 */ /* 0x000fc800008e0e06 */
[-C--:B------:R-:W-:Y:S02]  /*5330*/  IMAD R12, R7, R28.reuse, RZ ;  /* 0x0000001c070c7224 */ /* 0x080fe400078e02ff */
[----:B------:R-:W4:Y:S01]  /*5340*/  LDC R26, c[0x0][0x8b0] ;  /* 0x00022c00ff1a7b82 */ /* 0x000f220000000800 */
[----:B------:R-:W-:-:S04]  /*5350*/  IMAD.WIDE.U32 R6, R13, R28, R16 ;  /* 0x0000001c0d067225 */ /* 0x000fc800078e0010 */
[----:B------:R-:W-:Y:S02]  /*5360*/  IMAD R13, R13, R29, R12 ;  /* 0x0000001d0d0d7224 */ /* 0x000fe400078e020c */
[----:B------:R-:W-:Y:S01]  /*5370*/  IMAD.MOV.U32 R12, RZ, RZ, -0x1 ;  /* 0xffffffffff0c7424 */ /* 0x000fe200078e00ff */
[----:B------:R-:W5:Y:S01]  /*5380*/  LDC R27, c[0x0][0x900] ;  /* 0x00024000ff1b7b82 */ /* 0x000f620000000800 */
[----:B------:R-:W-:Y:S01]  /*5390*/  IMAD.IADD R7, R7, 0x1, R13 ;  /* 0x0000000107077824 */ /* 0x000fe200078e020d */
[----:B--2---:R-:W-:-:S04]  /*53a0*/  ISETP.NE.U32.AND P1, PT, R30, RZ, PT ;  /* 0x000000ff1e00720c */ /* 0x004fc80003f25070 */
[----:B------:R-:W-:Y:S02]  /*53b0*/  ISETP.NE.AND.EX P1, PT, R31, RZ, PT, P1 ;  /* 0x000000ff1f00720c */ /* 0x000fe40003f25310 */
[----:B------:R-:W2:Y:S01]  /*53c0*/  LDC R25, c[0x0][0x8a8] ;  /* 0x00022a00ff197b82 */ /* 0x000ea20000000800 */
[-CC-:B---3--:R-:W-:Y:S02]  /*53d0*/  SHF.R.U64 R20, R6, R14.reuse, R7.reuse ;  /* 0x0000000e06147219 */ /* 0x188fe40000001207 */
[----:B------:R-:W-:-:S05]  /*53e0*/  SHF.R.U32.HI R7, RZ, R14, R7 ;  /* 0x0000000eff077219 */ /* 0x000fca0000011607 */
[----:B------:R-:W3:Y:S01]  /*53f0*/  LDC R28, c[0x0][0x8f0] ;  /* 0x00023c00ff1c7b82 */ /* 0x000ee20000000800 */
[-CC-:B----4-:R-:W-:Y:S02]  /*5400*/  SHF.R.U64 R23, R20, R26.reuse, R7.reuse ;  /* 0x0000001a14177219 */ /* 0x190fe40000001207 */
[----:B------:R-:W-:-:S05]  /*5410*/  SHF.R.U32.HI R6, RZ, R26, R7 ;  /* 0x0000001aff067219 */ /* 0x000fca0000011607 */
[----:B------:R-:W4:Y:S01]  /*5420*/  LDC R29, c[0x0][0x8e0] ;  /* 0x00023800ff1d7b82 */ /* 0x000f220000000800 */
[-CC-:B-----5:R-:W-:Y:S02]  /*5430*/  SHF.R.U64 R26, R23, R27.reuse, R6.reuse ;  /* 0x0000001b171a7219 */ /* 0x1a0fe40000001206 */
[-C--:B------:R-:W-:Y:S02]  /*5440*/  SHF.L.U32 R12, R12, R27.reuse, RZ ;  /* 0x0000001b0c0c7219 */ /* 0x080fe400000006ff */
[----:B------:R-:W-:Y:S01]  /*5450*/  SHF.R.U32.HI R7, RZ, R27, R6 ;  /* 0x0000001bff077219 */ /* 0x000fe20000011606 */
[----:B------:R-:W-:Y:S01]  /*5460*/  IMAD.MOV.U32 R6, RZ, RZ, R26 ;  /* 0x000000ffff067224 */ /* 0x000fe200078e001a */
[----:B------:R-:W-:Y:S01]  /*5470*/  LOP3.LUT R34, RZ, R12, RZ, 0x33, !PT ;  /* 0x0000000cff227212 */ /* 0x000fe200078e33ff */
[----:B------:R-:W1:Y:S01]  /*5480*/  LDC R33, c[0x0][0x8b8] ;  /* 0x00022e00ff217b82 */ /* 0x000e620000000800 */
        /* <DEDUP_REMOVED lines=11> */
.L_x_82:
[----:B------:R-:W-:Y:S01]  /*5540*/  ISETP.NE.AND P1, PT, R2, 0x1, PT ;  /* 0x000000010200780c */ /* 0x000fe20003f25270 */
[----:B--2---:R-:W-:Y:S01]  /*5550*/  VIADD R13, R25, 0xffffffff ;  /* 0xffffffff190d7836 */ /* 0x004fe20000000000 */
[----:B---3--:R-:W-:Y:S01]  /*5560*/  SHF.R.U64 R6, R6, R28, R7 ;  /* 0x0000001c06067219 */ /* 0x008fe20000001207 */
[----:B------:R-:W-:Y:S01]  /*5570*/  IMAD.MOV.U32 R12, RZ, RZ, 0x1 ;  /* 0x00000001ff0c7424 */ /* 0x000fe200078e00ff */
[----:B------:R-:W-:Y:S02]  /*5580*/  SHF.L.U32 R32, R32, R27, RZ ;  /* 0x0000001b20207219 */ /* 0x000fe400000006ff */
[----:B------:R-:W-:Y:S01]  /*5590*/  LOP3.LUT R5, R23, R34, RZ, 0xc0, !PT ;  /* 0x0000002217057212 */ /* 0x000fe200078ec0ff */
[----:B------:R-:W-:-:S04]  /*55a0*/  IMAD.MOV R7, RZ, RZ, -R6 ;  /* 0x000000ffff077224 */ /* 0x000fc800078e0a06 */
[----:B------:R-:W-:Y:S02]  /*55b0*/  IMAD R5, R32, R6, R5 ;  /* 0x0000000620057224 */ /* 0x000fe400078e0205 */
[----:B------:R-:W-:Y:S01]  /*55c0*/  @P1 IMAD R10, R11, R24, R4 ;  /* 0x000000180b0a1224 */ /* 0x000fe200078e0204 */
[----:B------:R-:W-:Y:S01]  /*55d0*/  LOP3.LUT R11, R20, R13, RZ, 0xc0, !PT ;  /* 0x0000000d140b7212 */ /* 0x000fe200078ec0ff */
[----:B----4-:R-:W-:Y:S02]  /*55e0*/  IMAD R4, R7, R29, R26 ;  /* 0x0000001d07047224 */ /* 0x010fe400078e021a */
[----:B-1----:R-:W-:Y:S02]  /*55f0*/  IMAD R10, R5, R33, R10 ;  /* 0x00000021050a7224 */ /* 0x002fe400078e020a */
[----:B------:R-:W-:Y:S02]  /*5600*/  IMAD R5, R4, R25, R11 ;  /* 0x0000001904057224 */ /* 0x000fe400078e020b */
[----:B------:R-:W-:-:S03]  /*5610*/  IMAD.MOV.U32 R6, RZ, RZ, R22 ;  /* 0x000000ffff067224 */ /* 0x000fc600078e0016 */
[----:B------:R-:W-:Y:S02]  /*5620*/  SEL R7, R5, R10, !P1 ;  /* 0x0000000a05077207 */ /* 0x000fe40004800000 */
[----:B------:R-:W-:-:S07]  /*5630*/  SEL R20, R10, R5, !P1 ;  /* 0x000000050a147207 */ /* 0x000fce0004800000 */
.L_x_80:
[----:B------:R-:W-:-:S08]  /*5640*/  NOP ;  /* 0x0000000000007918 */ /* 0x000fd00000000000 */
[----:B------:R-:W2:-:S00]  /*5650*/  USETMAXREG.DEALLOC.CTAPOOL 0x28 ;  /* 0x00000028000079c8 */ /* 0x000e8000080e0500 */
[----:B--2---:R-:W-:-:S13]  /*5660*/  ISETP.NE.AND P1, PT, R3, 0x1, PT ;  /* 0x000000010300780c */ /* 0x004fda0003f25270 */
[----:B-1----:R-:W-:Y:S05]  /*5670*/  @!P1 EXIT ;  /* 0x000000000000994d */ /* 0x002fea0003800000 */
[----:B------:R-:W-:Y:S05]  /*5680*/  @!P4 BRA `(.L_x_83) ;  /* 0x0000000c00c4c947 */ /* 0x000fea0003800000 */
[----:B------:R-:W-:-:S13]  /*5690*/  ISETP.NE.OR P0, PT, R3, 0x2, P0 ;  /* 0x000000020300780c */ /* 0x000fda0000705670 */
[----:B------:R-:W-:Y:S05]  /*56a0*/  @P0 EXIT ;  /* 0x000000000000094d */ /* 0x000fea0003800000 */
[----:B------:R-:W-:-:S13]  /*56b0*/  LOP3.LUT P1, RZ, R12, 0xff, RZ, 0xc0, !PT ;  /* 0x000000ff0cff7812 */ /* 0x000fda000782c0ff */
[----:B------:R-:W-:Y:S05]  /*56c0*/  @!P1 BRA `(.L_x_84) ;  /* 0x0000000000189947 */ /* 0x000fea0003800000 */
[----:B------:R-:W-:Y:S01]  /*56d0*/  UMOV UR4, 0x400 ;  /* 0x0000040000047882 */ /* 0x000fe20000000000 */
[----:B------:R-:W-:Y:S01]  /*56e0*/  IMAD.MOV.U32 R3, RZ, RZ, RZ ;  /* 0x000000ffff037224 */ /* 0x000fe200078e00ff */
[----:B------:R-:W-:-:S04]  /*56f0*/  ULEA UR4, UR43, UR4, 0x18 ;  /* 0x000000042b047291 */ /* 0x000fc8000f8ec03f */
[----:B------:R-:W-:-:S05]  /*5700*/  SHF.L.U32 R3, R3, 0x1f, RZ ;  /* 0x0000001f03037819 */ /* 0x000fca00000006ff */
[----:B------:R-:W1:Y:S02]  /*5710*/  SYNCS.PHASECHK.TRANS64.TRYWAIT P0, [UR4+0x138], R3 ;  /* 0x00013803ff0075a7 */ /* 0x000e640008000144 */
[----:B-1----:R-:W-:Y:S05]  /*5720*/  @!P0 BRA `(.L_x_85) ;  /* 0x0000002400b88947 */ /* 0x002fea0003800000 */
.L_x_84:
[----:B-1----:R-:W-:Y:S01]  /*5730*/  PRMT R3, RZ, 0x7610, R3 ;  /* 0x00007610ff037816 */ /* 0x002fe20000000003 */
[----:B------:R-:W-:Y:S06]  /*5740*/  @P3 BRA `(.L_x_86) ;  /* 0x0000000000243947 */ /* 0x000fec0003800000 */
[----:B------:R-:W-:Y:S02]  /*5750*/  ULDC.64 UR4, c[0x0][0x588] ;  /* 0x0001620000047ab9 */ /* 0x000fe40000000a00 */
[----:B------:R-:W-:-:S04]  /*5760*/  ISETP.NE.U32.AND P0, PT, RZ, UR4, PT ;  /* 0x00000004ff007c0c */ /* 0x000fc8000bf05070 */
[----:B------:R-:W-:-:S13]  /*5770*/  ISETP.NE.AND.EX P0, PT, RZ, UR5, PT, P0 ;  /* 0x00000005ff007c0c */ /* 0x000fda000bf05300 */
[----:B------:R-:W-:Y:S05]  /*5780*/  @!P0 BRA `(.L_x_87) ;  /* 0x00000000000c8947 */ /* 0x000fea0003800000 */
[----:B------:R2:W5:Y:S01]  /*5790*/  LDG.E R8, desc[UR38][R8.64] ;  /* 0x0000002608087981 */ /* 0x000562000c1e1900 */
[----:B------:R-:W-:Y:S01]  /*57a0*/  IMAD.MOV.U32 R3, RZ, RZ, 0x1 ;  /* 0x00000001ff037424 */ /* 0x000fe200078e00ff */
[----:B------:R-:W-:Y:S06]  /*57b0*/  BRA `(.L_x_86) ;  /* 0x0000000000087947 */ /* 0x000fec0003800000 */
.L_x_87:
[----:B------:R-:W1:Y:S01]  /*57c0*/  LDC R8, c[0x0][0x580] ;  /* 0x00016000ff087b82 */ /* 0x000e620000000800 */
[----:B------:R-:W-:-:S07]  /*57d0*/  IMAD.MOV.U32 R3, RZ, RZ, 0x1 ;  /* 0x00000001ff037424 */ /* 0x000fce00078e00ff */
.L_x_86:
[----:B--2---:R-:W-:Y:S01]  /*57e0*/  IMAD.MOV.U32 R9, RZ, RZ, 0x1 ;  /* 0x00000001ff097424 */ /* 0x004fe200078e00ff */
[----:B------:R-:W-:Y:S06]  /*57f0*/  @!P1 BRA `(.L_x_88) ;  /* 0x0000000c00109947 */ /* 0x000fec0003800000 */
[----:B------:R-:W2:Y:S01]  /*5800*/  LDC R10, c[0x0][0x900] ;  /* 0x00024000ff0a7b82 */ /* 0x000ea20000000800 */
[----:B------:R-:W-:Y:S01]  /*5810*/  IMAD.MOV.U32 R5, RZ, RZ, -0x1 ;  /* 0xffffffffff057424 */ /* 0x000fe200078e00ff */
[----:B------:R-:W-:Y:S01]  /*5820*/  LOP3.LUT R11, R0, 0x2, RZ, 0xfc, !PT ;  /* 0x00000002000b7812 */ /* 0x000fe200078efcff */
[----:B------:R-:W-:Y:S01]  /*5830*/  IMAD.MOV.U32 R9, RZ, RZ, 0x1 ;  /* 0x00000001ff097424 */ /* 0x000fe200078e00ff */
[----:B------:R-:W-:Y:S01]  /*5840*/  ULDC.64 UR6, c[0x0][0x198] ;  /* 0x0000660000067ab9 */ /* 0x000fe20000000a00 */
[----:B------:R-:W-:Y:S01]  /*5850*/  ULDC.64 UR22, c[0x0][0x588] ;  /* 0x0001620000167ab9 */ /* 0x000fe20000000a00 */
[----:B------:R-:W-:Y:S01]  /*5860*/  ULDC.64 UR24, c[0x0][0x8f8] ;  /* 0x00023e0000187ab9 */ /* 0x000fe20000000a00 */
[----:B------:R-:W-:Y:S01]  /*5870*/  ULDC.64 UR14, c[0x0][0x590] ;  /* 0x00016400000e7ab9 */ /* 0x000fe20000000a00 */
[----:B------:R-:W3:Y:S01]  /*5880*/  LDC R12, c[0x0][0x8a8] ;  /* 0x00022a00ff0c7b82 */ /* 0x000ee20000000800 */
[-C--:B--2---:R-:W-:Y:S02]  /*5890*/  SHF.L.U32 R5, R5, R10.reuse, RZ ;  /* 0x0000000a05057219 */ /* 0x084fe400000006ff */
[----:B------:R-:W-:Y:S01]  /*58a0*/  SHF.L.U32 R10, R9, R10, RZ ;  /* 0x0000000a090a7219 */ /* 0x000fe200000006ff */
[----:B------:R-:W-:Y:S01]  /*58b0*/  IMAD.MOV.U32 R9, RZ, RZ, 0x1 ;  /* 0x00000001ff097424 */ /* 0x000fe200078e00ff */
[----:B------:R-:W-:Y:S01]  /*58c0*/  LOP3.LUT R13, RZ, R5, RZ, 0x33, !PT ;  /* 0x00000005ff0d7212 */ /* 0x000fe200078e33ff */
[----:B---3--:R-:W-:-:S07]  /*58d0*/  VIADD R12, R12, 0xffffffff ;  /* 0xffffffff0c0c7836 */ /* 0x008fce0000000000 */
.L_x_108:
[----:B------:R-:W-:Y:S02]  /*58e0*/  ISETP.NE.U32.AND P0, PT, RZ, UR14, PT ;  /* 0x0000000eff007c0c */ /* 0x000fe4000bf05070 */
[----:B------:R-:W-:Y:S02]  /*58f0*/  R2UR UR11, R20 ;  /* 0x00000000140b72ca */ /* 0x000fe400000e0000 */
[----:B------:R-:W-:Y:S02]  /*5900*/  R2UR UR10, R7 ;  /* 0x00000000070a72ca */ /* 0x000fe400000e0000 */
[----:B------:R-:W-:-:S09]  /*5910*/  ISETP.NE.AND.EX P0, PT, RZ, UR15, PT, P0 ;  /* 0x0000000fff007c0c */ /* 0x000fd2000bf05300 */
[----:B------:R-:W-:Y:S02]  /*5920*/  USHF.L.U32 UR11, UR11, 0x7, URZ ;  /* 0x000000070b0b7899 */ /* 0x000fe4000800063f */
[----:B------:R-:W-:Y:S02]  /*5930*/  USHF.L.U32 UR10, UR10, 0x6, URZ ;  /* 0x000000060a0a7899 */ /* 0x000fe4000800063f */
[----:B--2---:R-:W-:Y:S10]  /*5940*/  @!P0 BRA `(.L_x_89) ;  /* 0x00000000002c8947 */ /* 0x004ff40003800000 */
[----:B------:R-:W-:-:S04]  /*5950*/  ISETP.NE.U32.AND P1, PT, RZ, UR22, PT ;  /* 0x00000016ff007c0c */ /* 0x000fc8000bf25070 */
[----:B------:R-:W-:-:S13]  /*5960*/  ISETP.NE.AND.EX P1, PT, RZ, UR23, PT, P1 ;  /* 0x00000017ff007c0c */ /* 0x000fda000bf25310 */
[----:B------:R-:W-:Y:S05]  /*5970*/  @!P1 BRA `(.L_x_90) ;  /* 0x0000000000189947 */ /* 0x000fea0003800000 */
[----:B------:R-:W2:Y:S01]  /*5980*/  LDC.64 R4, c[0x0][0x588] ;  /* 0x00016200ff047b82 */ /* 0x000ea20000000a00 */
[----:B------:R-:W-:-:S04]  /*5990*/  IMAD R3, R6, UR14, RZ ;  /* 0x0000000e06037c24 */ /* 0x000fc8000f8e02ff */
[----:B--2---:R-:W-:-:S05]  /*59a0*/  IMAD.WIDE R4, R3, 0x4, R4 ;  /* 0x0000000403047825 */ /* 0x004fca00078e0204 */
[----:B-1---5:R3:W5:Y:S01]  /*59b0*/  LDG.E R8, desc[UR38][R4.64] ;  /* 0x0000002604087981 */ /* 0x022762000c1e1900 */
[----:B------:R-:W-:Y:S01]  /*59c0*/  IMAD.MOV.U32 R3, RZ, RZ, 0x1 ;  /* 0x00000001ff037424 */ /* 0x000fe200078e00ff */
[----:B------:R-:W-:Y:S06]  /*59d0*/  BRA `(.L_x_89) ;  /* 0x0000000000087947 */ /* 0x000fec0003800000 */
.L_x_90:
[----:B-1---5:R-:W2:Y:S01]  /*59e0*/  LDC R8, c[0x0][0x580] ;  /* 0x00016000ff087b82 */ /* 0x022ea20000000800 */
[----:B------:R-:W-:-:S07]  /*59f0*/  IMAD.MOV.U32 R3, RZ, RZ, 0x1 ;  /* 0x00000001ff037424 */ /* 0x000fce00078e00ff */
.L_x_89:
[----:B------:R-:W-:Y:S05]  /*5a00*/  @!P0 BRA `(.L_x_91) ;  /* 0x00000000001c8947 */ /* 0x000fea0003800000 */
[----:B------:R-:W-:-:S13]  /*5a10*/  LOP3.LUT P2, RZ, R3, 0xff, RZ, 0xc0, !PT ;  /* 0x000000ff03ff7812 */ /* 0x000fda000784c0ff */
[----:B---3--:R-:W3:Y:S02]  /*5a20*/  @!P2 LDC.64 R4, c[0x0][0x588] ;  /* 0x00016200ff04ab82 */ /* 0x008ee40000000a00 */
[----:B---3--:R-:W-:-:S04]  /*5a30*/  @!P2 ISETP.NE.U32.AND P0, PT, R4, RZ, PT ;  /* 0x000000ff0400a20c */ /* 0x008fc80003f05070 */
[----:B------:R-:W-:Y:S02]  /*5a40*/  @!P2 ISETP.NE.AND.EX P1, PT, R5, RZ, PT, P0 ;  /* 0x000000ff0500a20c */ /* 0x000fe40003f25300 */
[----:B-12--5:R-:W-:Y:S02]  /*5a50*/  @P2 FSETP.EQ.AND P0, PT, R8, RZ, PT ;  /* 0x000000ff0800220b */ /* 0x026fe40003f02000 */
[----:B------:R-:W-:Y:S01]  /*5a60*/  @!P2 PLOP3.LUT P0, PT, P1, PT, PT, 0x8, 0x0 ;  /* 0x000000000000a81c */ /* 0x000fe20000f0e170 */
[----:B------:R-:W-:-:S12]  /*5a70*/  BRA `(.L_x_92) ;  /* 0x0000000000047947 */ /* 0x000fd80003800000 */
.L_x_91:
[----:B-12--5:R-:W-:-:S13]  /*5a80*/  FSETP.EQ.AND P0, PT, R8, RZ, PT ;  /* 0x000000ff0800720b */ /* 0x026fda0003f02000 */
.L_x_92:
[----:B------:R-:W-:Y:S02]  /*5a90*/  ISETP.NE.AND P2, PT, R11, 0x3, PT ;  /* 0x000000030b00780c */ /* 0x000fe40003f45270 */
[----:B------:R-:W-:-:S04]  /*5aa0*/  ELECT P1, URZ, PT ;  /* 0x00000000003f782f */ /* 0x000fc80003820000 */
[----:B------:R-:W-:-:S07]  /*5ab0*/  PLOP3.LUT P0, PT, P1, P0, PT, 0x20, 0x0 ;  /* 0x000000000000781c */ /* 0x000fce0000f00470 */
[----:B------:R-:W-:Y:S06]  /*5ac0*/  @!P2 BRA `(.L_x_93) ;  /* 0x000000000004a947 */ /* 0x000fec0003800000 */
[----:B------:R-:W-:Y:S01]  /*5ad0*/  BPT.TRAP 0x1 ;  /* 0x000000040000795c */ /* 0x000fe20000300000 */
.L_x_93:
[----:B------:R-:W1:Y:S01]  /*5ae0*/  S2UR UR43, SR_CgaCtaId ;  /* 0x00000000002b79c3 */ /* 0x000e620000008800 */
[----:B------:R-:W-:Y:S01]  /*5af0*/  UMOV UR4, 0x400 ;  /* 0x0000040000047882 */ /* 0x000fe20000000000 */
[----:B---3--:R-:W-:Y:S01]  /*5b00*/  SHF.L.U32 R4, R9, 0x1f, RZ ;  /* 0x0000001f09047819 */ /* 0x008fe200000006ff */
[----:B-1----:R-:W-:-:S09]  /*5b10*/  ULEA UR5, UR43, UR4, 0x18 ;  /* 0x000000042b057291 */ /* 0x002fd2000f8ec03f */
[----:B------:R-:W1:Y:S02]  /*5b20*/  SYNCS.PHASECHK.TRANS64.TRYWAIT P1, [UR5+0x120], R4 ;  /* 0x00012004ff0075a7 */ /* 0x000e640008020145 */
[----:B-1----:R-:W-:Y:S05]  /*5b30*/  @!P1 BRA `(.L_x_94) ;  /* 0x0000002000cc9947 */ /* 0x002fea0003800000 */
.L_x_150:
[----:B------:R-:W-:Y:S04]  /*5b40*/  BSSY B0, `(.L_x_95) ;  /* 0x000000e000007945 */ /* 0x000fe80003800000 */
[----:B------:R-:W-:Y:S05]  /*5b50*/  @!P0 BRA `(.L_x_96) ;  /* 0x0000000000308947 */ /* 0x000fea0003800000 */
[----:B------:R-:W-:Y:S01]  /*5b60*/  R2UR UR12, R6 ;  /* 0x00000000060c72ca */ /* 0x000fe200000e0000 */
[----:B------:R-:W-:Y:S02]  /*5b70*/  UIADD3 UR16, UP0, UR6, 0x3f0, URZ ;  /* 0x000003f006107890 */ /* 0x000fe4000ff1e03f */
[----:B------:R-:W-:Y:S02]  /*5b80*/  UIADD3 UR8, UR5, 0x200, URZ ;  /* 0x0000020005087890 */ /* 0x000fe4000fffe03f */
[----:B------:R-:W-:Y:S02]  /*5b90*/  UIADD3 UR9, UR5, 0x110, URZ ;  /* 0x0000011005097890 */ /* 0x000fe4000fffe03f */
[----:B------:R-:W-:Y:S01]  /*5ba0*/  UIADD3.X UR17, URZ, UR7, URZ, UP0, !UPT ;  /* 0x000000073f117290 */ /* 0x000fe200087fe43f */
[----:B------:R-:W-:Y:S01]  /*5bb0*/  UMOV UR18, 0x0 ;  /* 0x0000000000127882 */ /* 0x000fe20000000000 */
[----:B------:R-:W-:-:S07]  /*5bc0*/  UMOV UR19, 0x10000000 ;  /* 0x1000000000137882 */ /* 0x000fce0000000000 */
[----:B------:R2:W-:Y:S02]  /*5bd0*/  UTMALDG.3D [UR8], [UR16], desc[UR18] ;  /* 0x00001208100075b4 */ /* 0x0005e40008011000 */
[----:B--2---:R-:W-:Y:S05]  /*5be0*/  @!P2 BRA `(.L_x_97) ;  /* 0x000000000004a947 */ /* 0x004fea0003800000 */
[----:B------:R-:W-:Y:S01]  /*5bf0*/  BPT.TRAP 0x1 ;  /* 0x000000040000795c */ /* 0x000fe20000300000 */
.L_x_97:
[----:B-1----:R-:W1:Y:S02]  /*5c00*/  LDC R5, c[0x0][0x800] ;  /* 0x00020000ff057b82 */ /* 0x002e640000000800 */
[----:B-1----:R2:W-:Y:S02]  /*5c10*/  SYNCS.ARRIVE.TRANS64.RED.A0TR RZ, [UR5+0x110], R5 ;  /* 0x00011005ffff79a7 */ /* 0x0025e40008300405 */
.L_x_96:
[----:B------:R-:W-:Y:S05]  /*5c20*/  BSYNC B0 ;  /* 0x0000000000007941 */ /* 0x000fea0003800000 */
.L_x_95:
[----:B------:R-:W-:Y:S05]  /*5c30*/  @!P2 BRA `(.L_x_98) ;  /* 0x000000000004a947 */ /* 0x000fea0003800000 */
[----:B------:R-:W-:Y:S01]  /*5c40*/  BPT.TRAP 0x1 ;  /* 0x000000040000795c */ /* 0x000fe20000300000 */
.L_x_98:
[----:B------:R-:W-:-:S04]  /*5c50*/  UIADD3 UR4, UR5, 0x110, URZ ;  /* 0x0000011005047890 */ /* 0x000fc8000fffe03f */
[----:B------:R-:W-:-:S09]  /*5c60*/  UPRMT UR4, UR43, 0x654, UR4 ;  /* 0x000006542b047896 */ /* 0x000fd20008000004 */
[----:B------:R-:W-:Y:S01]  /*5c70*/  SYNCS.ARRIVE.TRANS64.RED.A1T0 RZ, [UR4], RZ ;  /* 0x000000ffffff79a7 */ /* 0x000fe20008100404 */
[----:B------:R-:W-:Y:S05]  /*5c80*/  @!P2 BRA `(.L_x_99) ;  /* 0x000000000004a947 */ /* 0x000fea0003800000 */
[----:B------:R-:W-:Y:S01]  /*5c90*/  BPT.TRAP 0x1 ;  /* 0x000000040000795c */ /* 0x000fe20000300000 */
.L_x_99:
[----:B------:R-:W3:Y:S02]  /*5ca0*/  SYNCS.PHASECHK.TRANS64.TRYWAIT P1, [UR5+0x128], R4 ;  /* 0x00012804ff0075a7 */ /* 0x000ee40008020145 */
[----:B---3--:R-:W-:Y:S05]  /*5cb0*/  @!P1 BRA `(.L_x_100) ;  /* 0x0000002000849947 */ /* 0x008fea0003800000 */
.L_x_151:
[----:B------:R-:W-:Y:S04]  /*5cc0*/  BSSY B0, `(.L_x_101) ;  /* 0x0000010000007945 */ /* 0x000fe80003800000 */
[----:B------:R-:W-:Y:S05]  /*5cd0*/  @!P0 BRA `(.L_x_102) ;  /* 0x0000000000388947 */ /* 0x000fea0003800000 */
[----:B------:R-:W-:Y:S01]  /*5ce0*/  R2UR UR20, R6 ;  /* 0x00000000061472ca */ /* 0x000fe200000e0000 */
[----:B------:R-:W-:Y:S02]  /*5cf0*/  UIADD3 UR8, UP0, UR6, 0x3f0, URZ ;  /* 0x000003f006087890 */ /* 0x000fe4000ff1e03f */
[----:B------:R-:W-:Y:S02]  /*5d00*/  UIADD3 UR18, UR10, 0x20, URZ ;  /* 0x000000200a127890 */ /* 0x000fe4000fffe03f */
[----:B------:R-:W-:Y:S02]  /*5d10*/  UIADD3 UR16, UR5, 0x1200, URZ ;  /* 0x0000120005107890 */ /* 0x000fe4000fffe03f */
[----:B------:R-:W-:Y:S02]  /*5d20*/  UIADD3 UR17, UR5, 0x118, URZ ;  /* 0x0000011805117890 */ /* 0x000fe4000fffe03f */
[----:B------:R-:W-:Y:S01]  /*5d30*/  UIADD3.X UR9, URZ, UR7, URZ, UP0, !UPT ;  /* 0x000000073f097290 */ /* 0x000fe200087fe43f */
[----:B------:R-:W-:Y:S01]  /*5d40*/  UMOV UR12, 0x0 ;  /* 0x00000000000c7882 */ /* 0x000fe20000000000 */
[----:B------:R-:W-:Y:S01]  /*5d50*/  UMOV UR13, 0x10000000 ;  /* 0x10000000000d7882 */ /* 0x000fe20000000000 */
[----:B------:R-:W-:-:S06]  /*5d60*/  UMOV UR19, UR11 ;  /* 0x0000000b00137c82 */ /* 0x000fcc0008000000 */
[----:B------:R3:W-:Y:S02]  /*5d70*/  UTMALDG.3D [UR16], [UR8], desc[UR12] ;  /* 0x00000c10080075b4 */ /* 0x0007e40008011000 */
[----:B---3--:R-:W-:Y:S05]  /*5d80*/  @!P2 BRA `(.L_x_103) ;  /* 0x000000000004a947 */ /* 0x008fea0003800000 */
[----:B------:R-:W-:Y:S01]  /*5d90*/  BPT.TRAP 0x1 ;  /* 0x000000040000795c */ /* 0x000fe20000300000 */
.L_x_103:
[----:B-1----:R-:W1:Y:S02]  /*5da0*/  LDC R4, c[0x0][0x800] ;  /* 0x00020000ff047b82 */ /* 0x002e640000000800 */
[----:B-1----:R3:W-:Y:S02]  /*5db0*/  SYNCS.ARRIVE.TRANS64.RED.A0TR RZ, [UR5+0x118], R4 ;  /* 0x00011804ffff79a7 */ /* 0x0027e40008300405 */
.L_x_102:
[----:B------:R-:W-:Y:S05]  /*5dc0*/  BSYNC B0 ;  /* 0x0000000000007941 */ /* 0x000fea0003800000 */
.L_x_101:
[----:B------:R-:W-:Y:S05]  /*5dd0*/  @!P2 BRA `(.L_x_104) ;  /* 0x000000000004a947 */ /* 0x000fea0003800000 */
[----:B------:R-:W-:Y:S01]  /*5de0*/  BPT.TRAP 0x1 ;  /* 0x000000040000795c */ /* 0x000fe20000300000 */
.L_x_104:
[----:B------:R-:W-:Y:S01]  /*5df0*/  IADD3 R16, P0, R16, UR36, RZ ;  /* 0x0000002410107c10 */ /* 0x000fe2000ff1e0ff */
[----:B------:R-:W-:Y:S01]  /*5e00*/  UIADD3 UR4, UR5, 0x118, URZ ;  /* 0x0000011805047890 */ /* 0x000fe2000fffe03f */
[----:B------:R-:W-:Y:S01]  /*5e10*/  LOP3.LUT R9, R9, 0x1, RZ, 0x3c, !PT ;  /* 0x0000000109097812 */ /* 0x000fe200078e3cff */
[----:B------:R-:W-:Y:S01]  /*5e20*/  IMAD.MOV.U32 R20, RZ, RZ, -0x1 ;  /* 0xffffffffff147424 */ /* 0x000fe200078e00ff */
[----:B------:R-:W-:Y:S01]  /*5e30*/  IADD3.X R17, R17, UR42, RZ, P0, !PT ;  /* 0x0000002a11117c10 */ /* 0x000fe200087fe4ff */
[----:B------:R-:W-:Y:S01]  /*5e40*/  UPRMT UR4, UR43, 0x654, UR4 ;  /* 0x000006542b047896 */ /* 0x000fe20008000004 */
[----:B------:R-:W-:Y:S01]  /*5e50*/  ISETP.GE.U32.AND P0, PT, R16, UR24, PT ;  /* 0x0000001810007c0c */ /* 0x000fe2000bf06070 */
[----:B------:R-:W-:Y:S01]  /*5e60*/  IMAD.MOV.U32 R7, RZ, RZ, -0x1 ;  /* 0xffffffffff077424 */ /* 0x000fe200078e00ff */
[----:B-1-3--:R-:W-:Y:S01]  /*5e70*/  PRMT R4, RZ, 0x7610, R4 ;  /* 0x00007610ff047816 */ /* 0x00afe20000000004 */
[----:B------:R-:W-:Y:S01]  /*5e80*/  IMAD.MOV.U32 R6, RZ, RZ, -0x1 ;  /* 0xffffffffff067424 */ /* 0x000fe200078e00ff */
[----:B------:R-:W-:-:S04]  /*5e90*/  ISETP.GE.U32.AND.EX P0, PT, R17, UR25, PT, P0 ;  /* 0x0000001911007c0c */ /* 0x000fc8000bf06100 */
[----:B------:R-:W-:Y:S09]  /*5ea0*/  SYNCS.ARRIVE.TRANS64.RED.A1T0 RZ, [UR4], RZ ;  /* 0x000000ffffff79a7 */ /* 0x000ff20008100404 */
[----:B------:R-:W-:Y:S05]  /*5eb0*/  @P0 BRA `(.L_x_105) ;  /* 0x0000000400580947 */ /* 0x000fea0003800000 */
[----:B------:R-:W1:Y:S01]  /*5ec0*/  S2R R18, SR_CTAID.X ;  /* 0x0000000000127919 */ /* 0x000e620000002500 */
[----:B------:R-:W3:Y:S01]  /*5ed0*/  LDC.64 R14, c[0x0][0x8d0] ;  /* 0x00023400ff0e7b82 */ /* 0x000ee20000000a00 */
[----:B------:R-:W-:Y:S01]  /*5ee0*/  ULDC UR4, c[0x0][0x150] ;  /* 0x0000540000047ab9 */ /* 0x000fe20000000800 */
[----:B------:R-:W-:Y:S01]  /*5ef0*/  IMAD.MOV.U32 R22, RZ, RZ, R17 ;  /* 0x000000ffff167224 */ /* 0x000fe200078e0011 */
[----:B------:R-:W4:Y:S05]  /*5f00*/  S2R R20, SR_CTAID.Y ;  /* 0x0000000000147919 */ /* 0x000f2a0000002600 */
[----:B--2---:R-:W2:Y:S08]  /*5f10*/  LDC R5, c[0x0][0x144] ;  /* 0x00005100ff057b82 */ /* 0x004eb00000000800 */
[----:B------:R-:W2:Y:S01]  /*5f20*/  LDC R21, c[0x0][0x8d8] ;  /* 0x00023600ff157b82 */ /* 0x000ea20000000800 */
[----:B---3--:R-:W-:-:S04]  /*5f30*/  ISETP.NE.U32.AND P0, PT, R14, RZ, PT ;  /* 0x000000ff0e00720c */ /* 0x008fc80003f05070 */
[----:B------:R-:W-:Y:S02]  /*5f40*/  ISETP.NE.AND.EX P0, PT, R15, RZ, PT, P0 ;  /* 0x000000ff0f00720c */ /* 0x000fe40003f05300 */
[----:B-1----:R-:W-:Y:S02]  /*5f50*/  I2FP.F32.U32 R4, R18 ;  /* 0x0000001200047245 */ /* 0x002fe40000201000 */
[----:B----4-:R-:W-:-:S03]  /*5f60*/  I2FP.F32.U32 R23, R20 ;  /* 0x0000001400177245 */ /* 0x010fc60000201000 */
[----:B------:R-:W-:-:S06]  /*5f70*/  FMUL R4, R4, UR4 ;  /* 0x0000000404047c20 */ /* 0x000fcc0008400000 */
[----:B------:R-:W1:Y:S02]  /*5f80*/  F2I.U32.TRUNC.NTZ R4, R4 ;  /* 0x0000000400047305 */ /* 0x000e64000020f000 */
[----:B-1----:R-:W-:-:S04]  /*5f90*/  IMAD.MOV R6, RZ, RZ, -R4 ;  /* 0x000000ffff067224 */ /* 0x002fc800078e0a04 */
[----:B--2---:R-:W-:Y:S02]  /*5fa0*/  IMAD R18, R5, R6, R18 ;  /* 0x0000000605127224 */ /* 0x004fe400078e0212 */
[----:B------:R-:W-:Y:S01]  /*5fb0*/  IMAD.MOV.U32 R6, RZ, RZ, R16 ;  /* 0x000000ffff067224 */ /* 0x000fe200078e0010 */
[----:B------:R-:W-:Y:S06]  /*5fc0*/  @!P0 BRA `(.L_x_106) ;  /* 0x0000000000308947 */ /* 0x000fec0003800000 */
[----:B------:R-:W1:Y:S02]  /*5fd0*/  LDC R5, c[0x0][0x8dc] ;  /* 0x00023700ff057b82 */ /* 0x000e640000000800 */
[----:B-1----:R-:W-:-:S05]  /*5fe0*/  IADD3 R5, P0, R16, R5, RZ ;  /* 0x0000000510057210 */ /* 0x002fca0007f1e0ff */
[----:B------:R-:W-:-:S04]  /*5ff0*/  IMAD.X R19, RZ, RZ, R17, P0 ;  /* 0x000000ffff137224 */ /* 0x000fc800000e0611 */
[----:B------:R-:W-:-:S04]  /*6000*/  IMAD.WIDE.U32 R6, R19, R14, RZ ;  /* 0x0000000e13067225 */ /* 0x000fc800078e00ff */
[----:B------:R-:W-:-:S04]  /*6010*/  IMAD.WIDE.U32 R6, P0, R5, R15, R6 ;  /* 0x0000000f05067225 */ /* 0x000fc80007800006 */
[----:B------:R-:W-:-:S04]  /*6020*/  IMAD.WIDE.U32 R4, R5, R14, RZ ;  /* 0x0000000e05047225 */ /* 0x000fc800078e00ff */
[----:B------:R-:W-:Y:S01]  /*6030*/  IMAD.MOV.U32 R4, RZ, RZ, R7 ;  /* 0x000000ffff047224 */ /* 0x000fe200078e0007 */
[----:B------:R-:W-:Y:S01]  /*6040*/  IADD3 RZ, P1, R5, R6, RZ ;  /* 0x0000000605ff7210 */ /* 0x000fe20007f3e0ff */
[----:B------:R-:W-:-:S04]  /*6050*/  IMAD.X R5, RZ, RZ, RZ, P0 ;  /* 0x000000ffff057224 */ /* 0x000fc800000e06ff */
[----:B------:R-:W-:-:S04]  /*6060*/  IMAD.WIDE.U32.X R4, R19, R15, R4, P1 ;  /* 0x0000000f13047225 */ /* 0x000fc800008e0404 */
[----:B------:R-:W-:Y:S02]  /*6070*/  IMAD.MOV.U32 R6, RZ, RZ, R4 ;  /* 0x000000ffff067224 */ /* 0x000fe400078e0004 */
[----:B------:R-:W-:-:S07]  /*6080*/  IMAD.MOV.U32 R22, RZ, RZ, R5 ;  /* 0x000000ffff167224 */ /* 0x000fce00078e0005 */
.L_x_106:
[----:B------:R-:W-:Y:S01]  /*6090*/  ULDC UR4, c[0x0][0x154] ;  /* 0x0000550000047ab9 */ /* 0x000fe20000000800 */
[----:B------:R-:W1:Y:S01]  /*60a0*/  LDC R7, c[0x0][0x148] ;  /* 0x00005200ff077b82 */ /* 0x000e620000000800 */
[----:B------:R-:W-:Y:S01]  /*60b0*/  FMUL R14, R23, UR4 ;  /* 0x00000004170e7c20 */ /* 0x000fe20008400000 */
[----:B------:R-:W-:Y:S02]  /*60c0*/  ISETP.NE.AND P2, PT, R2, 0x1, PT ;  /* 0x000000010200780c */ /* 0x000fe40003f45270 */
[-CC-:B------:R-:W-:Y:S02]  /*60d0*/  SHF.R.U64 R19, R6, R21.reuse, R22.reuse ;  /* 0x0000001506137219 */ /* 0x180fe40000001216 */
[----:B------:R-:W-:Y:S01]  /*60e0*/  SHF.R.U32.HI R21, RZ, R21, R22 ;  /* 0x00000015ff157219 */ /* 0x000fe20000011616 */
[----:B------:R-:W2:Y:S01]  /*60f0*/  F2I.U32.TRUNC.NTZ R14, R14 ;  /* 0x0000000e000e7305 */ /* 0x000ea2000020f000 */
[----:B------:R-:W3:Y:S01]  /*6100*/  LDC.64 R4, c[0x0][0x8c8] ;  /* 0x00023200ff047b82 */ /* 0x000ee20000000a00 */
[----:B------:R-:W-:-:S05]  /*6110*/  IADD3 R23, P0, RZ, -R19, RZ ;  /* 0x80000013ff177210 */ /* 0x000fca0007f1e0ff */
[----:B------:R-:W-:Y:S02]  /*6120*/  IMAD.X R21, RZ, RZ, ~R21, P0 ;  /* 0x000000ffff157224 */ /* 0x000fe400000e0e15 */
[----:B------:R-:W4:Y:S01]  /*6130*/  LDC R22, c[0x0][0x8c0] ;  /* 0x00023000ff167b82 */ /* 0x000f220000000800 */
[----:B--2---:R-:W-:-:S07]  /*6140*/  IMAD.MOV R15, RZ, RZ, -R14 ;  /* 0x000000ffff0f7224 */ /* 0x004fce00078e0a0e */
[----:B------:R-:W2:Y:S01]  /*6150*/  LDC R26, c[0x0][0x8f0] ;  /* 0x00023c00ff1a7b82 */ /* 0x000ea20000000800 */
[----:B-1----:R-:W-:-:S07]  /*6160*/  @P2 IMAD R18, R7, R15, R20 ;  /* 0x0000000f07122224 */ /* 0x002fce00078e0214 */
[----:B------:R-:W1:Y:S01]  /*6170*/  LDC.64 R14, c[0x0][0x8e8] ;  /* 0x00023a00ff0e7b82 */ /* 0x000e620000000a00 */
[----:B---3--:R-:W-:-:S04]  /*6180*/  IMAD R6, R21, R4, RZ ;  /* 0x0000000415067224 */ /* 0x008fc800078e02ff */
[C---:B------:R-:W-:Y:S02]  /*6190*/  IMAD R7, R23.reuse, R5, R6 ;  /* 0x0000000517077224 */ /* 0x040fe400078e0206 */
[----:B------:R-:W-:Y:S01]  /*61a0*/  IMAD.WIDE.U32 R4, R23, R4, R16 ;  /* 0x0000000417047225 */ /* 0x000fe200078e0010 */
[----:B------:R-:W3:Y:S03]  /*61b0*/  LDC R21, c[0x0][0x8b0] ;  /* 0x00022c00ff157b82 */ /* 0x000ee60000000800 */
[----:B------:R-:W-:-:S05]  /*61c0*/  IMAD.IADD R5, R5, 0x1, R7 ;  /* 0x0000000105057824 */ /* 0x000fca00078e0207 */
[----:B------:R-:W5:Y:S01]  /*61d0*/  LDC R6, c[0x0][0x900] ;  /* 0x00024000ff067b82 */ /* 0x000f620000000800 */
[-CC-:B----4-:R-:W-:Y:S02]  /*61e0*/  SHF.R.U64 R25, R4, R22.reuse, R5.reuse ;  /* 0x0000001604197219 */ /* 0x190fe40000001205 */
[----:B------:R-:W-:-:S05]  /*61f0*/  SHF.R.U32.HI R4, RZ, R22, R5 ;  /* 0x00000016ff047219 */ /* 0x000fca0000011605 */
[----:B------:R-:W4:Y:S01]  /*6200*/  LDC R22, c[0x0][0x8e0] ;  /* 0x00023800ff167b82 */ /* 0x000f220000000800 */
[----:B-1----:R-:W-:-:S04]  /*6210*/  ISETP.NE.U32.AND P0, PT, R14, RZ, PT ;  /* 0x000000ff0e00720c */ /* 0x002fc80003f05070 */
[----:B------:R-:W-:-:S03]  /*6220*/  ISETP.NE.AND.EX P0, PT, R15, RZ, PT, P0 ;  /* 0x000000ff0f00720c */ /* 0x000fc60003f05300 */
[----:B------:R-:W1:Y:S01]  /*6230*/  LDC R23, c[0x0][0x8b8] ;  /* 0x00022e00ff177b82 */ /* 0x000e620000000800 */
[-CC-:B---3--:R-:W-:Y:S02]  /*6240*/  SHF.R.U64 R24, R25, R21.reuse, R4.reuse ;  /* 0x0000001519187219 */ /* 0x188fe40000001204 */
[----:B------:R-:W-:-:S05]  /*6250*/  SHF.R.U32.HI R5, RZ, R21, R4 ;  /* 0x00000015ff057219 */ /* 0x000fca0000011604 */
[----:B------:R-:W3:Y:S01]  /*6260*/  LDC R20, c[0x0][0x8a8] ;  /* 0x00022a00ff147b82 */ /* 0x000ee20000000800 */
[-CC-:B-----5:R-:W-:Y:S02]  /*6270*/  SHF.R.U64 R21, R24, R6.reuse, R5.reuse ;  /* 0x0000000618157219 */ /* 0x1a0fe40000001205 */
[----:B------:R-:W-:-:S03]  /*6280*/  SHF.R.U32.HI R27, RZ, R6, R5 ;  /* 0x00000006ff1b7219 */ /* 0x000fc60000011605 */
[----:B------:R-:W-:Y:S02]  /*6290*/  IMAD.MOV.U32 R4, RZ, RZ, R21 ;  /* 0x000000ffff047224 */ /* 0x000fe400078e0015 */
[----:B------:R-:W-:Y:S01]  /*62a0*/  IMAD.MOV.U32 R5, RZ, RZ, R27 ;  /* 0x000000ffff057224 */ /* 0x000fe200078e001b */
[----:B--2-4-:R-:W-:Y:S06]  /*62b0*/  @!P0 BRA `(.L_x_107) ;  /* 0x0000000000288947 */ /* 0x014fec0003800000 */
[----:B------:R-:W2:Y:S02]  /*62c0*/  LDC R4, c[0x0][0x8f4] ;  /* 0x00023d00ff047b82 */ /* 0x000ea40000000800 */
[----:B--2---:R-:W-:-:S05]  /*62d0*/  IADD3 R5, P0, R21, R4, RZ ;  /* 0x0000000415057210 */ /* 0x004fca0007f1e0ff */
[----:B------:R-:W-:-:S04]  /*62e0*/  IMAD.X R27, RZ, RZ, R27, P0 ;  /* 0x000000ffff1b7224 */ /* 0x000fc800000e061b */
[----:B------:R-:W-:-:S04]  /*62f0*/  IMAD.WIDE.U32 R6, R27, R14, RZ ;  /* 0x0000000e1b067225 */ /* 0x000fc800078e00ff */
[----:B------:R-:W-:-:S04]  /*6300*/  IMAD.WIDE.U32 R6, P0, R5, R15, R6 ;  /* 0x0000000f05067225 */ /* 0x000fc80007800006 */
[----:B------:R-:W-:-:S04]  /*6310*/  IMAD.WIDE.U32 R4, R5, R14, RZ ;  /* 0x0000000e05047225 */ /* 0x000fc800078e00ff */
[----:B------:R-:W-:Y:S01]  /*6320*/  IMAD.MOV.U32 R4, RZ, RZ, R7 ;  /* 0x000000ffff047224 */ /* 0x000fe200078e0007 */
[----:B------:R-:W-:Y:S01]  /*6330*/  IADD3 RZ, P1, R5, R6, RZ ;  /* 0x0000000605ff7210 */ /* 0x000fe20007f3e0ff */
[----:B------:R-:W-:-:S04]  /*6340*/  IMAD.X R5, RZ, RZ, RZ, P0 ;  /* 0x000000ffff057224 */ /* 0x000fc800000e06ff */
[----:B------:R-:W-:-:S08]  /*6350*/  IMAD.WIDE.U32.X R4, R27, R15, R4, P1 ;  /* 0x0000000f1b047225 */ /* 0x000fd000008e0404 */
.L_x_107:
[----:B------:R-:W-:Y:S01]  /*6360*/  SHF.R.U64 R26, R4, R26, R5 ;  /* 0x0000001a041a7219 */ /* 0x000fe20000001205 */
[----:B------:R-:W-:Y:S01]  /*6370*/  IMAD.MOV.U32 R6, RZ, RZ, R19 ;  /* 0x000000ffff067224 */ /* 0x000fe200078e0013 */
[----:B------:R-:W-:Y:S02]  /*6380*/  LOP3.LUT R5, R24, R13, RZ, 0xc0, !PT ;  /* 0x0000000d18057212 */ /* 0x000fe400078ec0ff */
[----:B------:R-:W-:Y:S01]  /*6390*/  LOP3.LUT R25, R25, R12, RZ, 0xc0, !PT ;  /* 0x0000000c19197212 */ /* 0x000fe200078ec0ff */
[----:B------:R-:W-:Y:S02]  /*63a0*/  IMAD.MOV R4, RZ, RZ, -R26 ;  /* 0x000000ffff047224 */ /* 0x000fe400078e0a1a */
[----:B------:R-:W-:Y:S02]  /*63b0*/  IMAD R5, R10, R26, R5 ;  /* 0x0000001a0a057224 */ /* 0x000fe400078e0205 */
[----:B------:R-:W-:Y:S02]  /*63c0*/  IMAD R21, R4, R22, R21 ;  /* 0x0000001604157224 */ /* 0x000fe400078e0215 */
[----:B-1----:R-:W-:-:S02]  /*63d0*/  IMAD R18, R5, R23, R18 ;  /* 0x0000001705127224 */ /* 0x002fc400078e0212 */
[----:B---3--:R-:W-:Y:S02]  /*63e0*/  IMAD R21, R21, R20, R25 ;  /* 0x0000001415157224 */ /* 0x008fe400078e0219 */
[----:B------:R-:W-:-:S03]  /*63f0*/  IMAD.MOV.U32 R4, RZ, RZ, 0x1 ;  /* 0x00000001ff047424 */ /* 0x000fc600078e00ff */
[----:B------:R-:W-:Y:S02]  /*6400*/  SEL R7, R21, R18, !P2 ;  /* 0x0000001215077207 */ /* 0x000fe40005000000 */
[----:B------:R-:W-:-:S07]  /*6410*/  SEL R20, R18, R21, !P2 ;  /* 0x0000001512147207 */ /* 0x000fce0005000000 */
.L_x_105:
[----:B------:R-:W-:-:S13]  /*6420*/  LOP3.LUT P0, RZ, R4, 0xff, RZ, 0xc0, !PT ;  /* 0x000000ff04ff7812 */ /* 0x000fda000780c0ff */
[----:B------:R-:W-:Y:S05]  /*6430*/  @P0 BRA `(.L_x_108) ;  /* 0xfffffff400280947 */ /* 0x000fea000383ffff */
.L_x_88:
[----:B------:R-:W-:Y:S01]  /*6440*/  ELECT P0, URZ, PT ;  /* 0x00000000003f782f */ /* 0x000fe20003800000 */
[----:B------:R-:W-:-:S12]  /*6450*/  BSSY B0, `(.L_x_109) ;  /* 0x0000013000007945 */ /* 0x000fd80003800000 */
[----:B------:R-:W-:Y:S05]  /*6460*/  @!P0 BRA `(.L_x_110) ;  /* 0x0000000000448947 */ /* 0x000fea0003800000 */
[----:B------:R-:W-:-:S04]  /*6470*/  LOP3.LUT R0, R0, 0x2, RZ, 0xfc, !PT ;  /* 0x0000000200007812 */ /* 0x000fc800078efcff */
[----:B------:R-:W-:-:S13]  /*6480*/  ISETP.NE.AND P1, PT, R0, 0x3, PT ;  /* 0x000000030000780c */ /* 0x000fda0003f25270 */
[----:B------:R-:W-:Y:S05]  /*6490*/  @!P1 BRA `(.L_x_111) ;  /* 0x0000000000049947 */ /* 0x000fea0003800000 */
[----:B------:R-:W-:Y:S01]  /*64a0*/  BPT.TRAP 0x1 ;  /* 0x000000040000795c */ /* 0x000fe20000300000 */
.L_x_111:
[----:B------:R-:W-:Y:S01]  /*64b0*/  IMAD.U32 R3, RZ, RZ, UR43 ;  /* 0x0000002bff037e24 */ /* 0x000fe2000f8e00ff */
[----:B------:R-:W-:Y:S02]  /*64c0*/  MOV R2, 0x400 ;  /* 0x0000040000027802 */ /* 0x000fe40000000f00 */
[----:B------:R-:W-:Y:S02]  /*64d0*/  SHF.L.U32 R0, R9, 0x1f, RZ ;  /* 0x0000001f09007819 */ /* 0x000fe400000006ff */
[----:B------:R-:W-:-:S04]  /*64e0*/  LEA R3, R3, R2, 0x18 ;  /* 0x0000000203037211 */ /* 0x000fc800078ec0ff */
[----:B------:R-:W3:Y:S02]  /*64f0*/  SYNCS.PHASECHK.TRANS64.TRYWAIT P0, [R3+URZ+0x120], R0 ;  /* 0x00012000030075a7 */ /* 0x000ee4000800017f */
[----:B---3--:R-:W-:Y:S05]  /*6500*/  @!P0 BRA `(.L_x_112) ;  /* 0x0000001800888947 */ /* 0x008fea0003800000 */
.L_x_152:
[----:B------:R-:W-:Y:S05]  /*6510*/  @!P1 BRA `(.L_x_113) ;  /* 0x0000000000049947 */ /* 0x000fea0003800000 */
[----:B------:R-:W-:Y:S01]  /*6520*/  BPT.TRAP 0x1 ;  /* 0x000000040000795c */ /* 0x000fe20000300000 */
.L_x_113:
[----:B---3--:R-:W-:-:S07]  /*6530*/  SHF.L.U32 R0, R9, 0x1f, RZ ;  /* 0x0000001f09007819 */ /* 0x008fce00000006ff */
.L_x_114:
[----:B---3--:R3:W4:Y:S02]  /*6540*/  SYNCS.PHASECHK.TRANS64.TRYWAIT P0, [R3+URZ+0x128], R0 ;  /* 0x00012800030075a7 */ /* 0x008724000800017f */
[----:B----4-:R-:W-:Y:S05]  /*6550*/  @!P0 NANOSLEEP.SYNCS 0x989680 ;  /* 0x009896800000895d */ /* 0x010fea0003900000 */
[----:B------:R-:W4:Y:S02]  /*6560*/  @!P0 SYNCS.PHASECHK.TRANS64 P0, [R3+URZ+0x128], R0 ;  /* 0x00012800030085a7 */ /* 0x000f24000800007f */
[----:B----4-:R-:W-:Y:S05]  /*6570*/  @!P0 BRA `(.L_x_114) ;  /* 0xfffffffc00f08947 */ /* 0x010fea000383ffff */
.L_x_110:
[----:B------:R-:W-:Y:S05]  /*6580*/  BSYNC B0 ;  /* 0x0000000000007941 */ /* 0x000fea0003800000 */
.L_x_109:
[----:B------:R-:W-:Y:S05]  /*6590*/  EXIT ;  /* 0x000000000000794d */ /* 0x000fea0003800000 */
.L_x_83:
[----:B------:R-:W-:Y:S01]  /*65a0*/  LOP3.LUT P0, RZ, R12, 0xff, RZ, 0xc0, !PT ;  /* 0x000000ff0cff7812 */ /* 0x000fe2000780c0ff */
[----:B------:R-:W-:Y:S02]  /*65b0*/  IMAD.MOV.U32 R0, RZ, RZ, 0x1 ;  /* 0x00000001ff007424 */ /* 0x000fe400078e00ff */
[----:B------:R-:W-:-:S10]  /*65c0*/  IMAD.MOV.U32 R12, RZ, RZ, RZ ;  /* 0x000000ffff0c7224 */ /* 0x000fd400078e00ff */
[----:B------:R-:W-:Y:S05]  /*65d0*/  @!P0 BRA `(.L_x_115) ;  /* 0x0000000c00208947 */ /* 0x000fea0003800000 */
[----:B------:R-:W1:Y:S01]  /*65e0*/  LDC R0, c[0x0][0x28c] ;  /* 0x0000a300ff007b82 */ /* 0x000e620000000800 */
[----:B------:R-:W-:Y:S01]  /*65f0*/  ULDC UR7, c[0x0][0x900] ;  /* 0x0002400000077ab9 */ /* 0x000fe20000000800 */
[----:B------:R-:W-:Y:S01]  /*6600*/  UMOV UR8, 0xffffffff ;  /* 0xffffffff00087882 */ /* 0x000fe20000000000 */
[----:B------:R-:W-:Y:S01]  /*6610*/  BSSY B0, `(.L_x_115) ;  /* 0x00000c4000007945 */ /* 0x000fe20003800000 */
[----:B------:R-:W-:Y:S01]  /*6620*/  USHF.L.U32 UR4, UR43, 0x5, URZ ;  /* 0x000000052b047899 */ /* 0x000fe2000800063f */
[----:B------:R-:W-:Y:S01]  /*6630*/  IMAD.MOV.U32 R10, RZ, RZ, 0x1 ;  /* 0x00000001ff0a7424 */ /* 0x000fe200078e00ff */
[----:B------:R-:W-:Y:S01]  /*6640*/  USHF.L.U32 UR5, UR43, 0xb, URZ ;  /* 0x0000000b2b057899 */ /* 0x000fe2000800063f */
[----:B------:R-:W-:Y:S01]  /*6650*/  LOP3.LUT R9, R19, 0x2, RZ, 0xfc, !PT ;  /* 0x0000000213097812 */ /* 0x000fe200078efcff */
[----:B------:R-:W-:Y:S01]  /*6660*/  USHF.L.U32 UR8, UR8, UR7, URZ ;  /* 0x0000000708087299 */ /* 0x000fe2000800063f */
[----:B------:R-:W-:Y:S01]  /*6670*/  IMAD.MOV.U32 R12, RZ, RZ, RZ ;  /* 0x000000ffff0c7224 */ /* 0x000fe200078e00ff */
[----:B------:R-:W-:Y:S01]  /*6680*/  ULDC UR6, c[0x0][0x8a8] ;  /* 0x00022a0000067ab9 */ /* 0x000fe20000000800 */
[----:B------:R-:W-:Y:S01]  /*6690*/  UMOV UR9, 0x1 ;  /* 0x0000000100097882 */ /* 0x000fe20000000000 */
[----:B------:R-:W-:-:S02]  /*66a0*/  ULOP3.LUT UR4, UR4, 0x20, URZ, 0xc0, !UPT ;  /* 0x0000002004047892 */ /* 0x000fc4000f8ec03f */
[----:B------:R-:W-:Y:S02]  /*66b0*/  ULOP3.LUT UR5, UR5, 0x800, URZ, 0xc0, !UPT ;  /* 0x0000080005057892 */ /* 0x000fe4000f8ec03f */
[----:B------:R-:W-:Y:S02]  /*66c0*/  UIADD3 UR6, UR6, -0x1, URZ ;  /* 0xffffffff06067890 */ /* 0x000fe4000fffe03f */
[----:B------:R-:W-:Y:S02]  /*66d0*/  USHF.L.U32 UR19, UR9, UR7, URZ ;  /* 0x0000000709137299 */ /* 0x000fe4000800063f */
[----:B------:R-:W-:Y:S01]  /*66e0*/  ULOP3.LUT UR18, URZ, UR8, URZ, 0x33, !UPT ;  /* 0x000000083f127292 */ /* 0x000fe2000f8e333f */
[----:B------:R-:W-:Y:S01]  /*66f0*/  ULDC.64 UR22, c[0x0][0x198] ;  /* 0x0000660000167ab9 */ /* 0x000fe20000000a00 */
[----:B-1----:R-:W-:-:S05]  /*6700*/  VIADD R0, R0, 0x3f ;  /* 0x0000003f00007836 */ /* 0x002fca0000000000 */
[----:B------:R-:W-:-:S04]  /*6710*/  SHF.R.S32.HI R3, RZ, 0x1f, R0 ;  /* 0x0000001fff037819 */ /* 0x000fc80000011400 */
[----:B------:R-:W-:Y:S01]  /*6720*/  LEA.HI R3, R3, R0, RZ, 0x6 ;  /* 0x0000000003037211 */ /* 0x000fe200078f30ff */
[----:B------:R-:W-:-:S03]  /*6730*/  IMAD.MOV.U32 R0, RZ, RZ, 0x1 ;  /* 0x00000001ff007424 */ /* 0x000fc600078e00ff */
[----:B------:R-:W-:-:S05]  /*6740*/  SHF.R.S32.HI R3, RZ, 0x6, R3 ;  /* 0x00000006ff037819 */ /* 0x000fca0000011403 */
[----:B------:R-:W-:-:S07]  /*6750*/  VIADD R8, R3, 0x1 ;  /* 0x0000000103087836 */ /* 0x000fce0000000000 */
.L_x_126:
[----:B------:R-:W-:-:S03]  /*6760*/  UMOV UR7, 0xffffffff ;  /* 0xffffffff00077882 */ /* 0x000fc60000000000 */
[----:B------:R-:W-:Y:S05]  /*6770*/  BRA.DIV UR7, `(.L_x_116) ;  /* 0x0000001a07007947 */ /* 0x000fea000b800000 */
[----:B------:R-:W-:-:S13]  /*6780*/  ELECT P6, URZ, PT ;  /* 0x00000000003f782f */ /* 0x000fda00038c0000 */
.L_x_155:
[----:B------:R-:W1:Y:S01]  /*6790*/  LDC R4, c[0x0][0x28c] ;  /* 0x0000a300ff047b82 */ /* 0x000e620000000800 */
[----:B------:R-:W-:Y:S01]  /*67a0*/  BSSY B1, `(.L_x_117) ;  /* 0x0000038000017945 */ /* 0x000fe20003800000 */
[----:B-1----:R-:W-:-:S13]  /*67b0*/  ISETP.LT.OR P6, PT, R4, 0x1, !P6 ;  /* 0x000000010400780c */ /* 0x002fda00077c1670 */
[----:B------:R-:W-:Y:S05]  /*67c0*/  @P6 BRA `(.L_x_118) ;  /* 0x0000000000d46947 */ /* 0x000fea0003800000 */
[----:B------:R-:W-:Y:S01]  /*67d0*/  LEA R15, R7, UR4, 0x6 ;  /* 0x00000004070f7c11 */ /* 0x000fe2000f8e30ff */
[----:B------:R-:W-:Y:S02]  /*67e0*/  IMAD.SHL.U32 R20, R20, 0x80, RZ ;  /* 0x0000008014147824 */ /* 0x000fe400078e00ff */
[----:B------:R-:W-:Y:S02]  /*67f0*/  IMAD.MOV.U32 R21, RZ, RZ, RZ ;  /* 0x000000ffff157224 */ /* 0x000fe400078e00ff */
[----:B------:R-:W-:Y:S02]  /*6800*/  IMAD.MOV.U32 R4, RZ, RZ, R8 ;  /* 0x000000ffff047224 */ /* 0x000fe400078e0008 */
[----:B------:R-:W-:Y:S02]  /*6810*/  IMAD.MOV.U32 R5, RZ, RZ, R0 ;  /* 0x000000ffff057224 */ /* 0x000fe400078e0000 */
[----:B------:R-:W-:-:S07]  /*6820*/  IMAD.MOV.U32 R7, RZ, RZ, R12 ;  /* 0x000000ffff077224 */ /* 0x000fce00078e000c */
.L_x_121:
[----:B------:R-:W1:Y:S01]  /*6830*/  S2R R14, SR_CgaCtaId ;  /* 0x00000000000e7919 */ /* 0x000e620000008800 */
[----:B------:R-:W-:Y:S02]  /*6840*/  MOV R11, 0x400 ;  /* 0x00000400000b7802 */ /* 0x000fe40000000f00 */
[----:B------:R-:W-:-:S13]  /*6850*/  LOP3.LUT P1, RZ, R18, 0x7f, RZ, 0xc0, !PT ;  /* 0x0000007f12ff7812 */ /* 0x000fda000782c0ff */
[----:B------:R-:W2:Y:S01]  /*6860*/  @!P1 LDC R13, c[0x0][0x500] ;  /* 0x00014000ff0d9b82 */ /* 0x000ea20000000800 */
[----:B-1----:R-:W-:Y:S02]  /*6870*/  LEA R22, R14, R11, 0x18 ;  /* 0x0000000b0e167211 */ /* 0x002fe400078ec0ff */
[----:B------:R-:W-:-:S03]  /*6880*/  SHF.L.U32 R11, R5, 0x1f, RZ ;  /* 0x0000001f050b7819 */ /* 0x000fc600000006ff */
[----:B------:R-:W-:-:S04]  /*6890*/  IMAD R14, R7, 0x8, R22 ;  /* 0x00000008070e7824 */ /* 0x000fc800078e0216 */
[----:B------:R-:W1:Y:S02]  /*68a0*/  SYNCS.PHASECHK.TRANS64.TRYWAIT P0, [R14+URZ+0x88], R11 ;  /* 0x0000880b0e0075a7 */ /* 0x000e64000800017f */
[----:B-12---:R-:W-:Y:S05]  /*68b0*/  @!P0 BRA `(.L_x_119) ;  /* 0x0000001400d08947 */ /* 0x006fea0003800000 */
.L_x_156:
[----:B-1----:R-:W-:Y:S01]  /*68c0*/  PRMT R11, R9, 0x9910, RZ ;  /* 0x00009910090b7816 */ /* 0x002fe200000000ff */
[----:B------:R1:W-:Y:S03]  /*68d0*/  @!P1 SYNCS.ARRIVE.TRANS64 RZ, [R14+URZ], R13 ;  /* 0x0000000d0eff99a7 */ /* 0x0003e6000800003f */
[----:B------:R-:W-:-:S13]  /*68e0*/  ISETP.NE.AND P0, PT, R11, 0x2, PT ;  /* 0x000000020b00780c */ /* 0x000fda0003f05270 */
[----:B-1----:R-:W-:Y:S05]  /*68f0*/  @P0 BRA `(.L_x_120) ;  /* 0x0000000000040947 */ /* 0x002fea0003800000 */
[----:B------:R-:W-:Y:S01]  /*6900*/  BPT.TRAP 0x1 ;  /* 0x000000040000795c */ /* 0x000fe20000300000 */
.L_x_120:
[C---:B------:R-:W-:Y:S01]  /*6910*/  IMAD R11, R7.reuse, 0x2000, R22 ;  /* 0x00002000070b7824 */ /* 0x040fe200078e0216 */
[----:B------:R-:W-:Y:S01]  /*6920*/  R2UR UR8, R7 ;  /* 0x00000000070872ca */ /* 0x000fe200000e0000 */
[----:B------:R-:W-:Y:S01]  /*6930*/  VIADD R4, R4, 0xffffffff ;  /* 0xffffffff04047836 */ /* 0x000fe20000000000 */
[----:B------:R-:W-:Y:S01]  /*6940*/  R2UR UR13, R22 ;  /* 0x00000000160d72ca */ /* 0x000fe200000e0000 */
[----:B------:R-:W-:Y:S01]  /*6950*/  UIADD3 UR14, UP0, UR22, 0xf0, URZ ;  /* 0x000000f0160e7890 */ /* 0x000fe2000ff1e03f */
[----:B------:R-:W-:Y:S01]  /*6960*/  R2UR UR7, R11 ;  /* 0x000000000b0772ca */ /* 0x000fe200000e0000 */
[----:B------:R-:W-:Y:S01]  /*6970*/  UIADD3 UR24, UP1, UR22, 0x1f0, URZ ;  /* 0x000001f016187890 */ /* 0x000fe2000ff3e03f */
[----:B------:R-:W-:Y:S01]  /*6980*/  R2UR UR9, R14 ;  /* 0x000000000e0972ca */ /* 0x000fe200000e0000 */
[----:B------:R-:W-:Y:S01]  /*6990*/  UIADD3.X UR15, URZ, UR23, URZ, UP0, !UPT ;  /* 0x000000173f0f7290 */ /* 0x000fe200087fe43f */
[----:B------:R-:W-:Y:S01]  /*69a0*/  R2UR UR11, R20 ;  /* 0x00000000140b72ca */ /* 0x000fe200000e0000 */
[----:B------:R-:W-:Y:S01]  /*69b0*/  VIADD R7, R7, 0x1 ;  /* 0x0000000107077836 */ /* 0x000fe20000000000 */
[----:B------:R-:W-:Y:S01]  /*69c0*/  R2UR UR10, R21 ;  /* 0x00000000150a72ca */ /* 0x000fe200000e0000 */
[----:B------:R-:W-:Y:S01]  /*69d0*/  UIADD3.X UR25, URZ, UR23, URZ, UP1, !UPT ;  /* 0x000000173f197290 */ /* 0x000fe20008ffe43f */
[----:B------:R-:W-:Y:S01]  /*69e0*/  R2UR UR12, R6 ;  /* 0x00000000060c72ca */ /* 0x000fe200000e0000 */
[----:B------:R-:W-:Y:S01]  /*69f0*/  ULEA UR8, UR8, UR5, 0xc ;  /* 0x0000000508087291 */ /* 0x000fe2000f8e603f */
[----:B------:R-:W-:Y:S01]  /*6a00*/  R2UR UR20, R15 ;  /* 0x000000000f1472ca */ /* 0x000fe200000e0000 */
[----:B------:R-:W-:Y:S01]  /*6a10*/  UMOV UR16, 0x0 ;  /* 0x0000000000107882 */ /* 0x000fe20000000000 */
[----:B------:R-:W-:Y:S01]  /*6a20*/  ISETP.GT.AND P1, PT, R4, 0x1, PT ;  /* 0x000000010400780c */ /* 0x000fe20003f24270 */
[----:B------:R-:W-:Y:S01]  /*6a30*/  UIADD3 UR7, UR7, 0x4300, URZ ;  /* 0x0000430007077890 */ /* 0x000fe2000fffe03f */
[----:B------:R-:W-:Y:S01]  /*6a40*/  ISETP.NE.AND P0, PT, R7, 0x11, PT ;  /* 0x000000110700780c */ /* 0x000fe20003f05270 */
[----:B------:R-:W-:Y:S01]  /*6a50*/  UIADD3 UR13, UR13, 0x26300, UR8 ;  /* 0x000263000d0d7890 */ /* 0x000fe2000fffe008 */
[----:B------:R-:W-:Y:S01]  /*6a60*/  VIADD R21, R21, 0x40 ;  /* 0x0000004015157836 */ /* 0x000fe20000000000 */
[----:B------:R-:W-:Y:S01]  /*6a70*/  UMOV UR17, 0x10000000 ;  /* 0x1000000000117882 */ /* 0x000fe20000000000 */
[----:B------:R-:W-:Y:S01]  /*6a80*/  UMOV UR21, 0x30000 ;  /* 0x0003000000157882 */ /* 0x000fe20000000000 */
[----:B------:R-:W-:Y:S01]  /*6a90*/  SEL R14, RZ, 0x1, P0 ;  /* 0x00000001ff0e7807 */ /* 0x000fe20000000000 */
[----:B------:R-:W-:Y:S01]  /*6aa0*/  UMOV UR8, UR7 ;  /* 0x0000000700087c82 */ /* 0x000fe20008000000 */
[----:B------:R-:W-:Y:S01]  /*6ab0*/  SEL R7, R7, RZ, P0 ;  /* 0x000000ff07077207 */ /* 0x000fe20000000000 */
[----:B------:R1:W-:Y:S01]  /*6ac0*/  UTMALDG.3D [UR8], [UR14], desc[UR16] ;  /* 0x000010080e0075b4 */ /* 0x0003e20008011000 */
[----:B------:R-:W-:Y:S01]  /*6ad0*/  LOP3.LUT R5, R5, R14, RZ, 0x3c, !PT ;  /* 0x0000000e05057212 */ /* 0x000fe200078e3cff */
[----:B-1----:R-:W-:Y:S01]  /*6ae0*/  UMOV UR8, UR13 ;  /* 0x0000000d00087c82 */ /* 0x002fe20008000000 */
[----:B------:R-:W-:-:S02]  /*6af0*/  UMOV UR11, UR20 ;  /* 0x00000014000b7c82 */ /* 0x000fc40008000000 */
[----:B------:R1:W-:Y:S02]  /*6b00*/  UTMALDG.3D.MULTICAST [UR8], [UR24], UR21, desc[UR16] ;  /* 0x00001008180073b4 */ /* 0x0003e40008011815 */
[----:B-1----:R-:W-:Y:S05]  /*6b10*/  @P1 BRA `(.L_x_121) ;  /* 0xfffffffc00441947 */ /* 0x002fea000383ffff */
.L_x_118:
[----:B------:R-:W-:Y:S05]  /*6b20*/  BSYNC B1 ;  /* 0x0000000000017941 */ /* 0x000fea0003800000 */
.L_x_117:
[----:B------:R-:W-:Y:S01]  /*6b30*/  LOP3.LUT P1, RZ, R10, 0xff, RZ, 0xc0, !PT ;  /* 0x000000ff0aff7812 */ /* 0x000fe2000782c0ff */
[C---:B------:R-:W-:Y:S01]  /*6b40*/  IMAD.IADD R12, R3.reuse, 0x1, R12 ;  /* 0x00000001030c7824 */ /* 0x040fe200078e020c */
[----:B------:R-:W-:Y:S01]  /*6b50*/  ULDC.64 UR8, c[0x0][0x8f8] ;  /* 0x00023e0000087ab9 */ /* 0x000fe20000000a00 */
[C---:B------:R-:W-:Y:S01]  /*6b60*/  ISETP.GE.U32.AND P2, PT, R3.reuse, 0x11, PT ;  /* 0x000000110300780c */ /* 0x040fe20003f46070 */
[----:B------:R-:W-:Y:S01]  /*6b70*/  BSSY B1, `(.L_x_122) ;  /* 0x000006b000017945 */ /* 0x000fe20003800000 */
[----:B------:R-:W-:Y:S01]  /*6b80*/  IMAD.MOV.U32 R20, RZ, RZ, -0x1 ;  /* 0xffffffffff147424 */ /* 0x000fe200078e00ff */
[----:B------:R-:W-:Y:S02]  /*6b90*/  ISETP.GT.U32.AND P0, PT, R12, 0x10, PT ;  /* 0x000000100c00780c */ /* 0x000fe40003f04070 */
[----:B------:R-:W-:Y:S02]  /*6ba0*/  PRMT R10, RZ, 0x7610, R10 ;  /* 0x00007610ff0a7816 */ /* 0x000fe4000000000a */
[----:B------:R-:W-:-:S03]  /*6bb0*/  ISETP.LT.U32.AND P0, PT, R3, 0x11, P0 ;  /* 0x000000110300780c */ /* 0x000fc60000701070 */
[----:B------:R-:W1:Y:S01]  /*6bc0*/  @P1 S2R R5, SR_CgaCtaId ;  /* 0x0000000000051919 */ /* 0x000e620000008800 */
[----:B------:R-:W-:-:S04]  /*6bd0*/  @P1 MOV R4, 0x400 ;  /* 0x0000040000041802 */ /* 0x000fc80000000f00 */
[----:B-1----:R-:W-:Y:S01]  /*6be0*/  @P1 LEA R6, R5, R4, 0x18 ;  /* 0x0000000405061211 */ /* 0x002fe200078ec0ff */
[----:B------:R-:W-:-:S03]  /*6bf0*/  IMAD.WIDE.U32 R4, R12, -0xf0f0f0f, RZ ;  /* 0xf0f0f0f10c047825 */ /* 0x000fc600078e00ff */
[----:B------:R1:W-:Y:S01]  /*6c00*/  @P1 SYNCS.ARRIVE.TRANS64.A1T0 RZ, [R6+URZ+0x138], RZ ;  /* 0x000138ff06ff19a7 */ /* 0x0003e2000810003f */
[----:B------:R-:W-:Y:S02]  /*6c10*/  IADD3 R16, P1, R16, UR36, RZ ;  /* 0x0000002410107c10 */ /* 0x000fe4000ff3e0ff */
[----:B------:R-:W-:Y:S02]  /*6c20*/  SHF.R.U32.HI R7, RZ, 0x4, R5 ;  /* 0x00000004ff077819 */ /* 0x000fe40000011605 */
[----:B------:R-:W-:Y:S02]  /*6c30*/  SEL R5, RZ, 0x1, !P0 ;  /* 0x00000001ff057807 */ /* 0x000fe40004000000 */
[----:B------:R-:W-:Y:S01]  /*6c40*/  IADD3.X R17, R17, UR42, RZ, P1, !PT ;  /* 0x0000002a11117c10 */ /* 0x000fe20008ffe4ff */
[----:B------:R-:W-:Y:S01]  /*6c50*/  IMAD R12, R7, -0x11, R12 ;  /* 0xffffffef070c7824 */ /* 0x000fe200078e020c */
[----:B------:R-:W-:Y:S01]  /*6c60*/  ISETP.GE.U32.AND P0, PT, R16, UR8, PT ;  /* 0x0000000810007c0c */ /* 0x000fe2000bf06070 */
[----:B-1----:R-:W-:Y:S01]  /*6c70*/  IMAD.MOV.U32 R6, RZ, RZ, -0x1 ;  /* 0xffffffffff067424 */ /* 0x002fe200078e00ff */
[----:B------:R-:W-:-:S02]  /*6c80*/  LOP3.LUT R0, R0, R5, RZ, 0x3c, !PT ;  /* 0x0000000500007212 */ /* 0x000fc400078e3cff */
[----:B------:R-:W-:Y:S02]  /*6c90*/  ISETP.GE.U32.AND.EX P0, PT, R17, UR9, PT, P0 ;  /* 0x0000000911007c0c */ /* 0x000fe4000bf06100 */
[----:B------:R-:W-:Y:S01]  /*6ca0*/  @P2 LOP3.LUT R0, R0, 0x1, R7, 0x78, !PT ;  /* 0x0000000100002812 */ /* 0x000fe200078e7807 */
[----:B------:R-:W-:Y:S01]  /*6cb0*/  IMAD.MOV.U32 R7, RZ, RZ, -0x1 ;  /* 0xffffffffff077424 */ /* 0x000fe200078e00ff */
[----:B------:R-:W-:-:S09]  /*6cc0*/  PRMT R4, RZ, 0x7610, R4 ;  /* 0x00007610ff047816 */ /* 0x000fd20000000004 */
[----:B------:R-:W-:Y:S05]  /*6cd0*/  @P0 BRA `(.L_x_123) ;  /* 0x0000000400500947 */ /* 0x000fea0003800000 */
[----:B------:R-:W1:Y:S01]  /*6ce0*/  S2R R14, SR_CTAID.X ;  /* 0x00000000000e7919 */ /* 0x000e620000002500 */
[----:B------:R-:W-:Y:S01]  /*6cf0*/  ULDC.64 UR8, c[0x0][0x8d0] ;  /* 0x0002340000087ab9 */ /* 0x000fe20000000a00 */
[----:B------:R-:W2:Y:S01]  /*6d00*/  LDC R15, c[0x0][0x144] ;  /* 0x00005100ff0f7b82 */ /* 0x000ea20000000800 */
[----:B------:R-:W-:Y:S01]  /*6d10*/  ISETP.NE.U32.AND P0, PT, RZ, UR8, PT ;  /* 0x00000008ff007c0c */ /* 0x000fe2000bf05070 */
[----:B------:R-:W3:Y:S01]  /*6d20*/  S2R R11, SR_CTAID.Y ;  /* 0x00000000000b7919 */ /* 0x000ee20000002600 */
[----:B------:R-:W-:Y:S01]  /*6d30*/  ULDC UR7, c[0x0][0x150] ;  /* 0x0000540000077ab9 */ /* 0x000fe20000000800 */
[----:B------:R-:W-:Y:S01]  /*6d40*/  ULDC UR10, c[0x0][0x8d8] ;  /* 0x00023600000a7ab9 */ /* 0x000fe20000000800 */
[----:B------:R-:W-:Y:S01]  /*6d50*/  ISETP.NE.AND.EX P0, PT, RZ, UR9, PT, P0 ;  /* 0x00000009ff007c0c */ /* 0x000fe2000bf05300 */
[----:B------:R-:W-:Y:S01]  /*6d60*/  IMAD.MOV.U32 R4, RZ, RZ, R16 ;  /* 0x000000ffff047224 */ /* 0x000fe200078e0010 */
[----:B-1----:R-:W-:-:S05]  /*6d70*/  I2FP.F32.U32 R5, R14 ;  /* 0x0000000e00057245 */ /* 0x002fca0000201000 */
[----:B------:R-:W-:Y:S01]  /*6d80*/  FMUL R20, R5, UR7 ;  /* 0x0000000705147c20 */ /* 0x000fe20008400000 */
[----:B------:R-:W-:-:S05]  /*6d90*/  IMAD.MOV.U32 R5, RZ, RZ, R17 ;  /* 0x000000ffff057224 */ /* 0x000fca00078e0011 */
[----:B---3--:R-:W-:Y:S05]  /*6da0*/  @!P0 BRA `(.L_x_124) ;  /* 0x0000000000288947 */ /* 0x008fea0003800000 */
[----:B------:R-:W-:Y:S02]  /*6db0*/  ULDC UR7, c[0x0][0x8dc] ;  /* 0x0002370000077ab9 */ /* 0x000fe40000000800 */
[----:B------:R-:W-:-:S05]  /*6dc0*/  IADD3 R5, P0, R16, UR7, RZ ;  /* 0x0000000710057c10 */ /* 0x000fca000ff1e0ff */
[----:B------:R-:W-:-:S04]  /*6dd0*/  IMAD.X R13, RZ, RZ, R17, P0 ;  /* 0x000000ffff0d7224 */ /* 0x000fc800000e0611 */
[----:B------:R-:W-:-:S04]  /*6de0*/  IMAD.WIDE.U32 R6, R13, UR8, RZ ;  /* 0x000000080d067c25 */ /* 0x000fc8000f8e00ff */
[----:B------:R-:W-:-:S04]  /*6df0*/  IMAD.WIDE.U32 R6, P0, R5, UR9, R6 ;  /* 0x0000000905067c25 */ /* 0x000fc8000f800006 */
[----:B------:R-:W-:-:S04]  /*6e00*/  IMAD.WIDE.U32 R4, R5, UR8, RZ ;  /* 0x0000000805047c25 */ /* 0x000fc8000f8e00ff */
[----:B------:R-:W-:Y:S01]  /*6e10*/  IMAD.MOV.U32 R4, RZ, RZ, R7 ;  /* 0x000000ffff047224 */ /* 0x000fe200078e0007 */
[----:B------:R-:W-:Y:S01]  /*6e20*/  IADD3 RZ, P1, R5, R6, RZ ;  /* 0x0000000605ff7210 */ /* 0x000fe20007f3e0ff */
[----:B------:R-:W-:-:S04]  /*6e30*/  IMAD.X R5, RZ, RZ, RZ, P0 ;  /* 0x000000ffff057224 */ /* 0x000fc800000e06ff */
[----:B------:R-:W-:-:S08]  /*6e40*/  IMAD.WIDE.U32.X R4, R13, UR9, R4, P1 ;  /* 0x000000090d047c25 */ /* 0x000fd000088e0404 */
.L_x_124:
[--C-:B------:R-:W-:Y:S01]  /*6e50*/  SHF.R.U64 R13, R4, UR10, R5.reuse ;  /* 0x0000000a040d7c19 */ /* 0x100fe20008001205 */
[----:B------:R-:W1:Y:S01]  /*6e60*/  F2I.U32.TRUNC.NTZ R20, R20 ;  /* 0x0000001400147305 */ /* 0x000e62000020f000 */
[----:B------:R-:W-:Y:S01]  /*6e70*/  SHF.R.U32.HI R4, RZ, UR10, R5 ;  /* 0x0000000aff047c19 */ /* 0x000fe20008011605 */
[----:B------:R-:W-:Y:S01]  /*6e80*/  ULDC.64 UR8, c[0x0][0x8c8] ;  /* 0x0002320000087ab9 */ /* 0x000fe20000000a00 */
[----:B------:R-:W-:Y:S01]  /*6e90*/  IADD3 R7, P0, RZ, -R13, RZ ;  /* 0x8000000dff077210 */ /* 0x000fe20007f1e0ff */
[----:B------:R-:W-:Y:S01]  /*6ea0*/  ULDC.64 UR10, c[0x0][0x8e8] ;  /* 0x00023a00000a7ab9 */ /* 0x000fe20000000a00 */
[----:B------:R-:W3:Y:S01]  /*6eb0*/  LDC R22, c[0x0][0x148] ;  /* 0x00005200ff167b82 */ /* 0x000ee20000000800 */
[----:B------:R-:W-:Y:S02]  /*6ec0*/  ULDC UR7, c[0x0][0x8c0] ;  /* 0x0002300000077ab9 */ /* 0x000fe40000000800 */
[----:B------:R-:W-:Y:S01]  /*6ed0*/  IMAD.X R4, RZ, RZ, ~R4, P0 ;  /* 0x000000ffff047224 */ /* 0x000fe200000e0e04 */
[----:B------:R-:W-:-:S03]  /*6ee0*/  ISETP.NE.U32.AND P0, PT, RZ, UR10, PT ;  /* 0x0000000aff007c0c */ /* 0x000fc6000bf05070 */
[----:B------:R-:W-:Y:S01]  /*6ef0*/  IMAD R6, R4, UR8, RZ ;  /* 0x0000000804067c24 */ /* 0x000fe2000f8e02ff */
[----:B------:R-:W-:Y:S01]  /*6f00*/  ISETP.NE.AND.EX P0, PT, RZ, UR11, PT, P0 ;  /* 0x0000000bff007c0c */ /* 0x000fe2000bf05300 */
[----:B------:R-:W-:Y:S01]  /*6f10*/  IMAD.WIDE.U32 R4, R7, UR8, R16 ;  /* 0x0000000807047c25 */ /* 0x000fe2000f8e0010 */
[----:B------:R-:W-:-:S03]  /*6f20*/  ULDC UR8, c[0x0][0x154] ;  /* 0x0000550000087ab9 */ /* 0x000fc60000000800 */
[----:B------:R-:W-:Y:S02]  /*6f30*/  IMAD R7, R7, UR9, R6 ;  /* 0x0000000907077c24 */ /* 0x000fe4000f8e0206 */
[----:B-1----:R-:W-:Y:S02]  /*6f40*/  IMAD.MOV R6, RZ, RZ, -R20 ;  /* 0x000000ffff067224 */ /* 0x002fe400078e0a14 */
[----:B------:R-:W-:Y:S02]  /*6f50*/  IMAD.IADD R5, R5, 0x1, R7 ;  /* 0x0000000105057824 */ /* 0x000fe400078e0207 */
[----:B--2---:R-:W-:Y:S01]  /*6f60*/  IMAD R14, R15, R6, R14 ;  /* 0x000000060f0e7224 */ /* 0x004fe200078e020e */
[----:B------:R-:W-:Y:S02]  /*6f70*/  I2FP.F32.U32 R6, R11 ;  /* 0x0000000b00067245 */ /* 0x000fe40000201000 */
[--C-:B------:R-:W-:Y:S02]  /*6f80*/  SHF.R.U64 R15, R4, UR7, R5.reuse ;  /* 0x00000007040f7c19 */ /* 0x100fe40008001205 */
[----:B------:R-:W-:Y:S01]  /*6f90*/  SHF.R.U32.HI R4, RZ, UR7, R5 ;  /* 0x00000007ff047c19 */ /* 0x000fe20008011605 */
[----:B------:R-:W-:Y:S01]  /*6fa0*/  FMUL R6, R6, UR8 ;  /* 0x0000000806067c20 */ /* 0x000fe20008400000 */
[----:B------:R-:W-:-:S02]  /*6fb0*/  ULDC UR7, c[0x0][0x8b0] ;  /* 0x00022c0000077ab9 */ /* 0x000fc40000000800 */
[--C-:B------:R-:W-:Y:S01]  /*6fc0*/  SHF.R.U64 R21, R15, UR7, R4.reuse ;  /* 0x000000070f157c19 */ /* 0x100fe20008001204 */
[----:B------:R1:W2:Y:S01]  /*6fd0*/  F2I.U32.TRUNC.NTZ R24, R6 ;  /* 0x0000000600187305 */ /* 0x0002a2000020f000 */
[----:B------:R-:W-:Y:S01]  /*6fe0*/  SHF.R.U32.HI R4, RZ, UR7, R4 ;  /* 0x00000007ff047c19 */ /* 0x000fe20008011604 */
[----:B------:R-:W-:-:S03]  /*6ff0*/  ULDC UR7, c[0x0][0x900] ;  /* 0x0002400000077ab9 */ /* 0x000fc60000000800 */
[--C-:B------:R-:W-:Y:S02]  /*7000*/  SHF.R.U64 R20, R21, UR7, R4.reuse ;  /* 0x0000000715147c19 */ /* 0x100fe40008001204 */
[----:B------:R-:W-:-:S03]  /*7010*/  SHF.R.U32.HI R23, RZ, UR7, R4 ;  /* 0x00000007ff177c19 */ /* 0x000fc60008011604 */
[----:B------:R-:W-:Y:S02]  /*7020*/  IMAD.MOV.U32 R4, RZ, RZ, R20 ;  /* 0x000000ffff047224 */ /* 0x000fe400078e0014 */
[----:B------:R-:W-:Y:S01]  /*7030*/  IMAD.MOV.U32 R5, RZ, RZ, R23 ;  /* 0x000000ffff057224 */ /* 0x000fe200078e0017 */
[----:B-1----:R-:W-:Y:S06]  /*7040*/  @!P0 BRA `(.L_x_125) ;  /* 0x0000000000288947 */ /* 0x002fec0003800000 */
        /* <DEDUP_REMOVED lines=10> */
.L_x_125:
[----:B------:R-:W-:Y:S01]  /*70f0*/  ISETP.NE.AND P0, PT, R2, 0x1, PT ;  /* 0x000000010200780c */ /* 0x000fe20003f05270 */
[----:B------:R-:W-:Y:S01]  /*7100*/  ULDC UR7, c[0x0][0x8f0] ;  /* 0x00023c0000077ab9 */ /* 0x000fe20000000800 */
[----:B------:R-:W-:Y:S01]  /*7110*/  LOP3.LUT R21, R21, UR18, RZ, 0xc0, !PT ;  /* 0x0000001215157c12 */ /* 0x000fe2000f8ec0ff */
[----:B--2---:R-:W-:Y:S01]  /*7120*/  IMAD.MOV R24, RZ, RZ, -R24 ;  /* 0x000000ffff187224 */ /* 0x004fe200078e0a18 */
[----:B------:R-:W-:Y:S01]  /*7130*/  SHF.R.U64 R4, R4, UR7, R5 ;  /* 0x0000000704047c19 */ /* 0x000fe20008001205 */
[----:B------:R-:W-:Y:S01]  /*7140*/  ULDC UR7, c[0x0][0x8e0] ;  /* 0x0002380000077ab9 */ /* 0x000fe20000000800 */
[----:B------:R-:W-:Y:S01]  /*7150*/  LOP3.LUT R15, R15, UR6, RZ, 0xc0, !PT ;  /* 0x000000060f0f7c12 */ /* 0x000fe2000f8ec0ff */
[----:B------:R-:W-:Y:S01]  /*7160*/  ULDC UR8, c[0x0][0x8b8] ;  /* 0x00022e0000087ab9 */ /* 0x000fe20000000800 */
[----:B------:R-:W-:Y:S02]  /*7170*/  IMAD.MOV.U32 R6, RZ, RZ, R13 ;  /* 0x000000ffff067224 */ /* 0x000fe400078e000d */
[----:B------:R-:W-:-:S02]  /*7180*/  IMAD.MOV R5, RZ, RZ, -R4 ;  /* 0x000000ffff057224 */ /* 0x000fc400078e0a04 */
[----:B------:R-:W-:Y:S02]  /*7190*/  IMAD R21, R4, UR19, R21 ;  /* 0x0000001304157c24 */ /* 0x000fe4000f8e0215 */
[----:B---3--:R-:W-:Y:S02]  /*71a0*/  @P0 IMAD R14, R22, R24, R11 ;  /* 0x00000018160e0224 */ /* 0x008fe400078e020b */
[----:B------:R-:W-:Y:S01]  /*71b0*/  IMAD R20, R5, UR7, R20 ;  /* 0x0000000705147c24 */ /* 0x000fe2000f8e0214 */
[----:B------:R-:W-:Y:S01]  /*71c0*/  ULDC UR7, c[0x0][0x8a8] ;  /* 0x00022a0000077ab9 */ /* 0x000fe20000000800 */
[----:B------:R-:W-:Y:S02]  /*71d0*/  IMAD R14, R21, UR8, R14 ;  /* 0x00000008150e7c24 */ /* 0x000fe4000f8e020e */
[----:B------:R-:W-:Y:S02]  /*71e0*/  IMAD R5, R20, UR7, R15 ;  /* 0x0000000714057c24 */ /* 0x000fe4000f8e020f */
[----:B------:R-:W-:-:S03]  /*71f0*/  IMAD.MOV.U32 R4, RZ, RZ, 0x1 ;  /* 0x00000001ff047424 */ /* 0x000fc600078e00ff */
[----:B------:R-:W-:Y:S02]  /*7200*/  SEL R7, R5, R14, !P0 ;  /* 0x0000000e05077207 */ /* 0x000fe40004000000 */
[----:B------:R-:W-:-:S07]  /*7210*/  SEL R20, R14, R5, !P0 ;  /* 0x000000050e147207 */ /* 0x000fce0004000000 */
.L_x_123:
[----:B------:R-:W-:Y:S05]  /*7220*/  BSYNC B1 ;  /* 0x0000000000017941 */ /* 0x000fea0003800000 */
.L_x_122:
[----:B------:R-:W-:-:S13]  /*7230*/  LOP3.LUT P0, RZ, R4, 0xff, RZ, 0xc0, !PT ;  /* 0x000000ff04ff7812 */ /* 0x000fda000780c0ff */
[----:B------:R-:W-:Y:S05]  /*7240*/  @P0 BRA `(.L_x_126) ;  /* 0xfffffff400440947 */ /* 0x000fea000383ffff */
[----:B------:R-:W-:Y:S05]  /*7250*/  BSYNC B0 ;  /* 0x0000000000007941 */ /* 0x000fea0003800000 */
.L_x_115:
[----:B------:R-:W-:-:S03]  /*7260*/  UMOV UR7, 0xffffffff ;  /* 0xffffffff00077882 */ /* 0x000fc60000000000 */
[----:B------:R-:W-:Y:S05]  /*7270*/  BRA.DIV UR7, `(.L_x_127) ;  /* 0x0000000e07747947 */ /* 0x000fea000b800000 */
[----:B------:R-:W-:-:S13]  /*7280*/  ELECT P6, URZ, PT ;  /* 0x00000000003f782f */ /* 0x000fda00038c0000 */
.L_x_159:
[----:B------:R-:W-:Y:S04]  /*7290*/  BSSY B0, `(.L_x_128) ;  /* 0x00000a0000007945 */ /* 0x000fe80003800000 */
[----:B------:R-:W-:Y:S05]  /*72a0*/  @!P6 BRA `(.L_x_129) ;  /* 0x000000080078e947 */ /* 0x000fea0003800000 */
[----:B------:R-:W-:-:S04]  /*72b0*/  LOP3.LUT R19, R19, 0x2, RZ, 0xfc, !PT ;  /* 0x0000000213137812 */ /* 0x000fc800078efcff */
[----:B------:R-:W-:-:S13]  /*72c0*/  ISETP.NE.AND P0, PT, R19, 0x3, PT ;  /* 0x000000031300780c */ /* 0x000fda0003f05270 */
[----:B------:R-:W-:Y:S05]  /*72d0*/  @!P0 BRA `(.L_x_130) ;  /* 0x0000000000048947 */ /* 0x000fea0003800000 */
[----:B------:R-:W-:Y:S01]  /*72e0*/  BPT.TRAP 0x1 ;  /* 0x000000040000795c */ /* 0x000fe20000300000 */
.L_x_130:
[----:B------:R-:W1:Y:S01]  /*72f0*/  S2R R3, SR_CgaCtaId ;  /* 0x0000000000037919 */ /* 0x000e620000008800 */
[----:B------:R-:W-:-:S04]  /*7300*/  MOV R2, 0x400 ;  /* 0x0000040000027802 */ /* 0x000fc80000000f00 */
[----:B-1----:R-:W-:Y:S02]  /*7310*/  LEA R3, R3, R2, 0x18 ;  /* 0x0000000203037211 */ /* 0x002fe400078ec0ff */
[----:B------:R-:W-:-:S03]  /*7320*/  SHF.L.U32 R2, R0, 0x1f, RZ ;  /* 0x0000001f00027819 */ /* 0x000fc600000006ff */
[----:B------:R-:W-:-:S04]  /*7330*/  VIADD R3, R3, 0x88 ;  /* 0x0000008803037836 */ /* 0x000fc80000000000 */
[C---:B------:R-:W-:Y:S02]  /*7340*/  IMAD R7, R12.reuse, 0x8, R3 ;  /* 0x000000080c077824 */ /* 0x040fe400078e0203 */
[----:B------:R-:W-:Y:S02]  /*7350*/  VIADD R12, R12, 0x1 ;  /* 0x000000010c0c7836 */ /* 0x000fe40000000000 */
[----:B------:R-:W1:Y:S03]  /*7360*/  SYNCS.PHASECHK.TRANS64.TRYWAIT P0, [R7+URZ], R2 ;  /* 0x00000002070075a7 */ /* 0x000e66000800017f */
[----:B------:R-:W-:-:S04]  /*7370*/  ISETP.NE.AND P1, PT, R12, 0x11, PT ;  /* 0x000000110c00780c */ /* 0x000fc80003f25270 */
[----:B------:R-:W-:Y:S02]  /*7380*/  SEL R5, RZ, 0x1, P1 ;  /* 0x00000001ff057807 */ /* 0x000fe40000800000 */
[----:B------:R-:W-:Y:S02]  /*7390*/  SEL R12, R12, RZ, P1 ;  /* 0x000000ff0c0c7207 */ /* 0x000fe40000800000 */
[----:B------:R-:W-:-:S03]  /*73a0*/  LOP3.LUT R5, R0, R5, RZ, 0x3c, !PT ;  /* 0x0000000500057212 */ /* 0x000fc600078e3cff */
[----:B------:R-:W-:Y:S01]  /*73b0*/  IMAD R9, R12, 0x8, R3 ;  /* 0x000000080c097824 */ /* 0x000fe200078e0203 */
[----:B------:R-:W-:Y:S01]  /*73c0*/  SHF.L.U32 R4, R5, 0x1f, RZ ;  /* 0x0000001f05047819 */ /* 0x000fe200000006ff */
[----:B-1----:R-:W-:Y:S06]  /*73d0*/  @!P0 BRA `(.L_x_131) ;  /* 0x0000000c003c8947 */ /* 0x002fec0003800000 */
.L_x_160:
[----:B------:R-:W2:Y:S01]  /*73e0*/  SYNCS.PHASECHK.TRANS64.TRYWAIT P0, [R9+URZ], R4 ;  /* 0x00000004090075a7 */ /* 0x000ea2000800017f */
[----:B------:R-:W-:-:S05]  /*73f0*/  VIADD R0, R12, 0x1 ;  /* 0x000000010c007836 */ /* 0x000fca0000000000 */
[----:B------:R-:W-:-:S04]  /*7400*/  ISETP.NE.AND P1, PT, R0, 0x11, PT ;  /* 0x000000110000780c */ /* 0x000fc80003f25270 */
[----:B-1----:R-:W-:Y:S02]  /*7410*/  SEL R2, RZ, 0x1, P1 ;  /* 0x00000001ff027807 */ /* 0x002fe40000800000 */
[----:B------:R-:W-:Y:S02]  /*7420*/  SEL R0, R0, RZ, P1 ;  /* 0x000000ff00007207 */ /* 0x000fe40000800000 */
[----:B------:R-:W-:-:S03]  /*7430*/  LOP3.LUT R7, R5, R2, RZ, 0x3c, !PT ;  /* 0x0000000205077212 */ /* 0x000fc600078e3cff */
[----:B------:R-:W-:Y:S01]  /*7440*/  IMAD R6, R0, 0x8, R3 ;  /* 0x0000000800067824 */ /* 0x000fe200078e0203 */
[----:B------:R-:W-:Y:S01]  /*7450*/  SHF.L.U32 R5, R7, 0x1f, RZ ;  /* 0x0000001f07057819 */ /* 0x000fe200000006ff */
[----:B--2---:R-:W-:Y:S06]  /*7460*/  @!P0 BRA `(.L_x_132) ;  /* 0x0000000c002c8947 */ /* 0x004fec0003800000 */
.L_x_161:
[----:B------:R-:W2:Y:S01]  /*7470*/  SYNCS.PHASECHK.TRANS64.TRYWAIT P0, [R6+URZ], R5 ;  /* 0x00000005060075a7 */ /* 0x000ea2000800017f */
[----:B------:R-:W-:-:S05]  /*7480*/  VIADD R0, R0, 0x1 ;  /* 0x0000000100007836 */ /* 0x000fca0000000000 */
[----:B------:R-:W-:-:S04]  /*7490*/  ISETP.NE.AND P1, PT, R0, 0x11, PT ;  /* 0x000000110000780c */ /* 0x000fc80003f25270 */
[----:B------:R-:W-:Y:S02]  /*74a0*/  SEL R2, RZ, 0x1, P1 ;  /* 0x00000001ff027807 */ /* 0x000fe40000800000 */
[----:B------:R-:W-:Y:S02]  /*74b0*/  SEL R0, R0, RZ, P1 ;  /* 0x000000ff00007207 */ /* 0x000fe40000800000 */
[----:B------:R-:W-:-:S03]  /*74c0*/  LOP3.LUT R7, R7, R2, RZ, 0x3c, !PT ;  /* 0x0000000207077212 */ /* 0x000fc600078e3cff */
[----:B-1----:R-:W-:Y:S01]  /*74d0*/  IMAD R9, R0, 0x8, R3 ;  /* 0x0000000800097824 */ /* 0x002fe200078e0203 */
[----:B------:R-:W-:Y:S01]  /*74e0*/  SHF.L.U32 R4, R7, 0x1f, RZ ;  /* 0x0000001f07047819 */ /* 0x000fe200000006ff */
[----:B--2---:R-:W-:Y:S06]  /*74f0*/  @!P0 BRA `(.L_x_133) ;  /* 0x0000000c001c8947 */ /* 0x004fec0003800000 */
.L_x_162:
        /* <DEDUP_REMOVED lines=9> */
.L_x_163:
        /* <DEDUP_REMOVED lines=9> */
.L_x_164:
        /* <DEDUP_REMOVED lines=9> */
.L_x_165:
        /* <DEDUP_REMOVED lines=9> */
.L_x_166:
        /* <DEDUP_REMOVED lines=9> */
.L_x_167:
        /* <DEDUP_REMOVED lines=9> */
.L_x_168:
        /* <DEDUP_REMOVED lines=9> */
.L_x_169:
        /* <DEDUP_REMOVED lines=9> */
.L_x_170:
        /* <DEDUP_REMOVED lines=9> */
.L_x_171:
        /* <DEDUP_REMOVED lines=9> */
.L_x_172:
        /* <DEDUP_REMOVED lines=9> */
.L_x_173:
        /* <DEDUP_REMOVED lines=9> */
.L_x_174:
[----:B------:R-:W2:Y:S01]  /*7bc0*/  SYNCS.PHASECHK.TRANS64.TRYWAIT P0, [R9+URZ], R4 ;  /* 0x00000004090075a7 */ /* 0x000ea2000800017f */
[----:B------:R-:W-:-:S05]  /*7bd0*/  VIADD R0, R0, 0x1 ;  /* 0x0000000100007836 */ /* 0x000fca0000000000 */
[----:B------:R-:W-:-:S04]  /*7be0*/  ISETP.NE.AND P1, PT, R0, 0x11, PT ;  /* 0x000000110000780c */ /* 0x000fc80003f25270 */
[----:B------:R-:W-:Y:S02]  /*7bf0*/  SEL R2, RZ, 0x1, P1 ;  /* 0x00000001ff027807 */ /* 0x000fe40000800000 */
[----:B------:R-:W-:Y:S02]  /*7c00*/  SEL R0, R0, RZ, P1 ;  /* 0x000000ff00007207 */ /* 0x000fe40000800000 */
[----:B------:R-:W-:Y:S01]  /*7c10*/  LOP3.LUT R2, R7, R2, RZ, 0x3c, !PT ;  /* 0x0000000207027212 */ /* 0x000fe200078e3cff */
[----:B--2---:R-:W-:Y:S06]  /*7c20*/  @!P0 BRA `(.L_x_146) ;  /* 0x0000000800548947 */ /* 0x004fec0003800000 */
.L_x_175:
[----:B------:R-:W-:Y:S01]  /*7c30*/  IMAD R3, R0, 0x8, R3 ;  /* 0x0000000800037824 */ /* 0x000fe200078e0203 */
[----:B------:R-:W-:-:S07]  /*7c40*/  SHF.L.U32 R0, R2, 0x1f, RZ ;  /* 0x0000001f02007819 */ /* 0x000fce00000006ff */
.L_x_147:
[----:B---3--:R3:W4:Y:S02]  /*7c50*/  SYNCS.PHASECHK.TRANS64.TRYWAIT P0, [R3+URZ], R0 ;  /* 0x00000000030075a7 */ /* 0x008724000800017f */
[----:B----4-:R-:W-:Y:S05]  /*7c60*/  @!P0 NANOSLEEP.SYNCS 0x989680 ;  /* 0x009896800000895d */ /* 0x010fea0003900000 */
[----:B------:R-:W4:Y:S02]  /*7c70*/  @!P0 SYNCS.PHASECHK.TRANS64 P0, [R3+URZ], R0 ;  /* 0x00000000030085a7 */ /* 0x000f24000800007f */
[----:B----4-:R-:W-:Y:S05]  /*7c80*/  @!P0 BRA `(.L_x_147) ;  /* 0xfffffffc00f08947 */ /* 0x010fea000383ffff */
.L_x_129:
[----:B------:R-:W-:Y:S05]  /*7c90*/  BSYNC B0 ;  /* 0x0000000000007941 */ /* 0x000fea0003800000 */
.L_x_128:
[----:B------:R-:W-:Y:S05]  /*7ca0*/  EXIT ;  /* 0x000000000000794d */ /* 0x000fea0003800000 */
.L_x_25:
[----:B--2---:R-:W-:-:S04]  /*7cb0*/  IMAD.U32 R3, RZ, RZ, UR5 ;  /* 0x00000005ff037e24 */ /* 0x004fc8000f8e00ff */
[----:B------:R2:W3:Y:S03]  /*7cc0*/  SYNCS.PHASECHK.TRANS64.TRYWAIT P0, [R3+URZ], R0 ;  /* 0x00000000030075a7 */ /* 0x0004e6000800017f */
[----:B---3--:R-:W-:Y:S05]  /*7cd0*/  @!P0 NANOSLEEP.SYNCS 0x989680 ;  /* 0x009896800000895d */ /* 0x008fea0003900000 */
[----:B------:R-:W3:Y:S02]  /*7ce0*/  @!P0 SYNCS.PHASECHK.TRANS64 P0, [R3+URZ], R0 ;  /* 0x00000000030085a7 */ /* 0x000ee4000800007f */
[----:B---3--:R-:W-:Y:S05]  /*7cf0*/  @!P0 BRA `(.L_x_25) ;  /* 0xfffffffc00ec8947 */ /* 0x008fea000383ffff */
[----:B------:R-:W-:Y:S05]  /*7d00*/  BRA `(.L_x_24) ;  /* 0xffffffa0000c7947 */ /* 0x000fea000383ffff */
.L_x_31:
[----:B--2---:R-:W-:-:S04]  /*7d10*/  IMAD.U32 R5, RZ, RZ, UR8 ;  /* 0x00000008ff057e24 */ /* 0x004fc8000f8e00ff */
[----:B------:R2:W3:Y:S03]  /*7d20*/  SYNCS.PHASECHK.TRANS64.TRYWAIT P0, [R5+URZ], R4 ;  /* 0x00000004050075a7 */ /* 0x0004e6000800017f */
[----:B---3--:R-:W-:Y:S05]  /*7d30*/  @!P0 NANOSLEEP.SYNCS 0x989680 ;  /* 0x009896800000895d */ /* 0x008fea0003900000 */
[----:B------:R-:W3:Y:S02]  /*7d40*/  @!P0 SYNCS.PHASECHK.TRANS64 P0, [R5+URZ], R4 ;  /* 0x00000004050085a7 */ /* 0x000ee4000800007f */
[----:B---3--:R-:W-:Y:S05]  /*7d50*/  @!P0 BRA `(.L_x_31) ;  /* 0xfffffffc00ec8947 */ /* 0x008fea000383ffff */
[----:B------:R-:W-:Y:S05]  /*7d60*/  BRA `(.L_x_30) ;  /* 0xffffffa400907947 */ /* 0x000fea000383ffff */
.L_x_58:
[----:B-1----:R1:W2:Y:S02]  /*7d70*/  SYNCS.PHASECHK.TRANS64.TRYWAIT P0, [R14+URZ+0x110], R3 ;  /* 0x000110030e0075a7 */ /* 0x0022a4000800017f */
[----:B--2---:R-:W-:Y:S05]  /*7d80*/  @!P0 NANOSLEEP.SYNCS 0x989680 ;  /* 0x009896800000895d */ /* 0x004fea0003900000 */
[----:B------:R-:W2:Y:S02]  /*7d90*/  @!P0 SYNCS.PHASECHK.TRANS64 P0, [R14+URZ+0x110], R3 ;  /* 0x000110030e0085a7 */ /* 0x000ea4000800007f */
[----:B--2---:R-:W-:Y:S05]  /*7da0*/  @!P0 BRA `(.L_x_58) ;  /* 0xfffffffc00f08947 */ /* 0x004fea000383ffff */
[----:B------:R-:W-:Y:S05]  /*7db0*/  BRA `(.L_x_148) ;  /* 0xffffffb800bc7947 */ /* 0x000fea000383ffff */
.L_x_69:
[----:B-1----:R1:W2:Y:S02]  /*7dc0*/  SYNCS.PHASECHK.TRANS64.TRYWAIT P1, [R14+URZ+0x110], R7 ;  /* 0x000110070e0075a7 */ /* 0x0022a4000802017f */
[----:B--2---:R-:W-:Y:S05]  /*7dd0*/  @!P1 NANOSLEEP.SYNCS 0x989680 ;  /* 0x009896800000995d */ /* 0x004fea0003900000 */
[----:B------:R-:W2:Y:S02]  /*7de0*/  @!P1 SYNCS.PHASECHK.TRANS64 P1, [R14+URZ+0x110], R7 ;  /* 0x000110070e0095a7 */ /* 0x000ea4000802007f */
[----:B--2---:R-:W-:Y:S05]  /*7df0*/  @!P1 BRA `(.L_x_69) ;  /* 0xfffffffc00f09947 */ /* 0x004fea000383ffff */
[----:B------:R-:W-:Y:S05]  /*7e00*/  BRA `(.L_x_149) ;  /* 0xffffffc400087947 */ /* 0x000fea000383ffff */
.L_x_85:
[----:B-1----:R-:W-:-:S04]  /*7e10*/  IMAD.U32 R4, RZ, RZ, UR4 ;  /* 0x00000004ff047e24 */ /* 0x002fc8000f8e00ff */
[----:B------:R1:W2:Y:S03]  /*7e20*/  SYNCS.PHASECHK.TRANS64.TRYWAIT P0, [R4+URZ+0x138], R3 ;  /* 0x00013803040075a7 */ /* 0x0002a6000800017f */
[----:B--2---:R-:W-:Y:S05]  /*7e30*/  @!P0 NANOSLEEP.SYNCS 0x989680 ;  /* 0x009896800000895d */ /* 0x004fea0003900000 */
[----:B------:R-:W2:Y:S02]  /*7e40*/  @!P0 SYNCS.PHASECHK.TRANS64 P0, [R4+URZ+0x138], R3 ;  /* 0x00013803040085a7 */ /* 0x000ea4000800007f */
[----:B--2---:R-:W-:Y:S05]  /*7e50*/  @!P0 BRA `(.L_x_85) ;  /* 0xfffffffc00ec8947 */ /* 0x004fea000383ffff */
[----:B------:R-:W-:Y:S05]  /*7e60*/  BRA `(.L_x_84) ;  /* 0xffffffd800307947 */ /* 0x000fea000383ffff */
.L_x_94:
[----:B-1----:R-:W-:-:S04]  /*7e70*/  IMAD.U32 R5, RZ, RZ, UR5 ;  /* 0x00000005ff057e24 */ /* 0x002fc8000f8e00ff */
[----:B------:R1:W2:Y:S03]  /*7e80*/  SYNCS.PHASECHK.TRANS64.TRYWAIT P1, [R5+URZ+0x120], R4 ;  /* 0x00012004050075a7 */ /* 0x0002a6000802017f */
[----:B--2---:R-:W-:Y:S05]  /*7e90*/  @!P1 NANOSLEEP.SYNCS 0x989680 ;  /* 0x009896800000995d */ /* 0x004fea0003900000 */
[----:B------:R-:W2:Y:S02]  /*7ea0*/  @!P1 SYNCS.PHASECHK.TRANS64 P1, [R5+URZ+0x120], R4 ;  /* 0x00012004050095a7 */ /* 0x000ea4000802007f */
[----:B--2---:R-:W-:Y:S05]  /*7eb0*/  @!P1 BRA `(.L_x_94) ;  /* 0xfffffffc00ec9947 */ /* 0x004fea000383ffff */
[----:B------:R-:W-:Y:S05]  /*7ec0*/  BRA `(.L_x_150) ;  /* 0xffffffdc001c7947 */ /* 0x000fea000383ffff */
.L_x_100:
[----:B-12---:R-:W-:-:S04]  /*7ed0*/  IMAD.U32 R5, RZ, RZ, UR5 ;  /* 0x00000005ff057e24 */ /* 0x006fc8000f8e00ff */
[----:B------:R1:W2:Y:S03]  /*7ee0*/  SYNCS.PHASECHK.TRANS64.TRYWAIT P1, [R5+URZ+0x128], R4 ;  /* 0x00012804050075a7 */ /* 0x0002a6000802017f */
[----:B--2---:R-:W-:Y:S05]  /*7ef0*/  @!P1 NANOSLEEP.SYNCS 0x989680 ;  /* 0x009896800000995d */ /* 0x004fea0003900000 */
[----:B------:R-:W2:Y:S02]  /*7f00*/  @!P1 SYNCS.PHASECHK.TRANS64 P1, [R5+URZ+0x128], R4 ;  /* 0x00012804050095a7 */ /* 0x000ea4000802007f */
[----:B--2---:R-:W-:Y:S05]  /*7f10*/  @!P1 BRA `(.L_x_100) ;  /* 0xfffffffc00ec9947 */ /* 0x004fea000383ffff */
[----:B------:R-:W-:Y:S05]  /*7f20*/  BRA `(.L_x_151) ;  /* 0xffffffdc00647947 */ /* 0x000fea000383ffff */
.L_x_112:
[----:B---3--:R3:W4:Y:S02]  /*7f30*/  SYNCS.PHASECHK.TRANS64.TRYWAIT P0, [R3+URZ+0x120], R0 ;  /* 0x00012000030075a7 */ /* 0x008724000800017f */
[----:B----4-:R-:W-:Y:S05]  /*7f40*/  @!P0 NANOSLEEP.SYNCS 0x989680 ;  /* 0x009896800000895d */ /* 0x010fea0003900000 */
[----:B------:R-:W4:Y:S02]  /*7f50*/  @!P0 SYNCS.PHASECHK.TRANS64 P0, [R3+URZ+0x120], R0 ;  /* 0x00012000030085a7 */ /* 0x000f24000800007f */
[----:B----4-:R-:W-:Y:S05]  /*7f60*/  @!P0 BRA `(.L_x_112) ;  /* 0xfffffffc00f08947 */ /* 0x010fea000383ffff */
[----:B------:R-:W-:Y:S05]  /*7f70*/  BRA `(.L_x_152) ;  /* 0xffffffe400647947 */ /* 0x000fea000383ffff */
.L_x_116:
[----:B------:R-:W-:Y:S01]  /*7f80*/  BSSY B1, `(.L_x_153) ;  /* 0x0000006000017945 */ /* 0x000fe20003800000 */
[----:B------:R-:W-:-:S07]  /*7f90*/  IMAD.MOV.U32 R15, RZ, RZ, -0x1 ;  /* 0xffffffffff0f7424 */ /* 0x000fce00078e00ff */
[----:B------:R-:W-:Y:S05]  /*7fa0*/  WARPSYNC.COLLECTIVE R15, `(.L_x_154) ;  /* 0x000000000f0c7348 */ /* 0x000fea0003c00000 */
[----:B------:R-:W-:Y:S02]  /*7fb0*/  ELECT P6, UR62, PT ;  /* 0x00000000003e782f */ /* 0x000fe400038c0000 */
[----:B------:R-:W-:Y:S01]  /*7fc0*/  MOV R14, UR62 ;  /* 0x0000003e000e7c02 */ /* 0x000fe20008000f00 */
[----:B------:R-:W-:Y:S10]  /*7fd0*/  ENDCOLLECTIVE ;  /* 0x000000000000791b */ /* 0x000ff40003800000 */
.L_x_154:
[----:B------:R-:W-:Y:S05]  /*7fe0*/  BSYNC B1 ;  /* 0x0000000000017941 */ /* 0x000fea0003800000 */
.L_x_153:
[----:B------:R-:W-:Y:S05]  /*7ff0*/  BRA `(.L_x_155) ;  /* 0xffffffe400e47947 */ /* 0x000fea000383ffff */
.L_x_119:
[----:B-1----:R1:W2:Y:S02]  /*8000*/  SYNCS.PHASECHK.TRANS64.TRYWAIT P0, [R14+URZ+0x88], R11 ;  /* 0x0000880b0e0075a7 */ /* 0x0022a4000800017f */
[----:B--2---:R-:W-:Y:S05]  /*8010*/  @!P0 NANOSLEEP.SYNCS 0x989680 ;  /* 0x009896800000895d */ /* 0x004fea0003900000 */
[----:B------:R-:W2:Y:S02]  /*8020*/  @!P0 SYNCS.PHASECHK.TRANS64 P0, [R14+URZ+0x88], R11 ;  /* 0x0000880b0e0085a7 */ /* 0x000ea4000800007f */
[----:B--2---:R-:W-:Y:S05]  /*8030*/  @!P0 BRA `(.L_x_119) ;  /* 0xfffffffc00f08947 */ /* 0x004fea000383ffff */
[----:B------:R-:W-:Y:S05]  /*8040*/  BRA `(.L_x_156) ;  /* 0xffffffe8001c7947 */ /* 0x000fea000383ffff */
.L_x_127:
[----:B------:R-:W-:Y:S01]  /*8050*/  BSSY B0, `(.L_x_157) ;  /* 0x0000006000007945 */ /* 0x000fe20003800000 */
[----:B------:R-:W-:-:S07]  /*8060*/  IMAD.MOV.U32 R15, RZ, RZ, -0x1 ;  /* 0xffffffffff0f7424 */ /* 0x000fce00078e00ff */
[----:B------:R-:W-:Y:S05]  /*8070*/  WARPSYNC.COLLECTIVE R15, `(.L_x_158) ;  /* 0x000000000f0c7348 */ /* 0x000fea0003c00000 */
[----:B------:R-:W-:Y:S02]  /*8080*/  ELECT P6, UR62, PT ;  /* 0x00000000003e782f */ /* 0x000fe400038c0000 */
[----:B------:R-:W-:Y:S01]  /*8090*/  MOV R14, UR62 ;  /* 0x0000003e000e7c02 */ /* 0x000fe20008000f00 */
[----:B------:R-:W-:Y:S10]  /*80a0*/  ENDCOLLECTIVE ;  /* 0x000000000000791b */ /* 0x000ff40003800000 */
.L_x_158:
[----:B------:R-:W-:Y:S05]  /*80b0*/  BSYNC B0 ;  /* 0x0000000000007941 */ /* 0x000fea0003800000 */
.L_x_157:
[----:B------:R-:W-:Y:S05]  /*80c0*/  BRA `(.L_x_159) ;  /* 0xfffffff000707947 */ /* 0x000fea000383ffff */
.L_x_131:
[----:B-1----:R1:W2:Y:S02]  /*80d0*/  SYNCS.PHASECHK.TRANS64.TRYWAIT P0, [R7+URZ], R2 ;  /* 0x00000002070075a7 */ /* 0x0022a4000800017f */
[----:B--2---:R-:W-:Y:S05]  /*80e0*/  @!P0 NANOSLEEP.SYNCS 0x989680 ;  /* 0x009896800000895d */ /* 0x004fea0003900000 */
[----:B------:R-:W2:Y:S02]  /*80f0*/  @!P0 SYNCS.PHASECHK.TRANS64 P0, [R7+URZ], R2 ;  /* 0x00000002070085a7 */ /* 0x000ea4000800007f */
[----:B--2---:R-:W-:Y:S05]  /*8100*/  @!P0 BRA `(.L_x_131) ;  /* 0xfffffffc00f08947 */ /* 0x004fea000383ffff */
[----:B------:R-:W-:Y:S05]  /*8110*/  BRA `(.L_x_160) ;  /* 0xfffffff000b07947 */ /* 0x000fea000383ffff */
.L_x_132:
[----:B-1----:R1:W2:Y:S02]  /*8120*/  SYNCS.PHASECHK.TRANS64.TRYWAIT P0, [R9+URZ], R4 ;  /* 0x00000004090075a7 */ /* 0x0022a4000800017f */
[----:B--2---:R-:W-:Y:S05]  /*8130*/  @!P0 NANOSLEEP.SYNCS 0x989680 ;  /* 0x009896800000895d */ /* 0x004fea0003900000 */
[----:B------:R-:W2:Y:S02]  /*8140*/  @!P0 SYNCS.PHASECHK.TRANS64 P0, [R9+URZ], R4 ;  /* 0x00000004090085a7 */ /* 0x000ea4000800007f */
[----:B--2---:R-:W-:Y:S05]  /*8150*/  @!P0 BRA `(.L_x_132) ;  /* 0xfffffffc00f08947 */ /* 0x004fea000383ffff */
[----:B------:R-:W-:Y:S05]  /*8160*/  BRA `(.L_x_161) ;  /* 0xfffffff000c07947 */ /* 0x000fea000383ffff */
.L_x_133:
[----:B-1----:R1:W2:Y:S02]  /*8170*/  SYNCS.PHASECHK.TRANS64.TRYWAIT P0, [R6+URZ], R5 ;  /* 0x00000005060075a7 */ /* 0x0022a4000800017f */
[----:B--2---:R-:W-:Y:S05]  /*8180*/  @!P0 NANOSLEEP.SYNCS 0x989680 ;  /* 0x009896800000895d */ /* 0x004fea0003900000 */
[----:B------:R-:W2:Y:S02]  /*8190*/  @!P0 SYNCS.PHASECHK.TRANS64 P0, [R6+URZ], R5 ;  /* 0x00000005060085a7 */ /* 0x000ea4000800007f */
[----:B--2---:R-:W-:Y:S05]  /*81a0*/  @!P0 BRA `(.L_x_133) ;  /* 0xfffffffc00f08947 */ /* 0x004fea000383ffff */
[----:B------:R-:W-:Y:S05]  /*81b0*/  BRA `(.L_x_162) ;  /* 0xfffffff000d07947 */ /* 0x000fea000383ffff */
.L_x_134:
[----:B-1----:R1:W2:Y:S02]  /*81c0*/  SYNCS.PHASECHK.TRANS64.TRYWAIT P0, [R9+URZ], R4 ;  /* 0x00000004090075a7 */ /* 0x0022a4000800017f */
[----:B--2---:R-:W-:Y:S05]  /*81d0*/  @!P0 NANOSLEEP.SYNCS 0x989680 ;  /* 0x009896800000895d */ /* 0x004fea0003900000 */
[----:B------:R-:W2:Y:S02]  /*81e0*/  @!P0 SYNCS.PHASECHK.TRANS64 P0, [R9+URZ], R4 ;  /* 0x00000004090085a7 */ /* 0x000ea4000800007f */
[----:B--2---:R-:W-:Y:S05]  /*81f0*/  @!P0 BRA `(.L_x_134) ;  /* 0xfffffffc00f08947 */ /* 0x004fea000383ffff */
[----:B------:R-:W-:Y:S05]  /*8200*/  BRA `(.L_x_163) ;  /* 0xfffffff000e07947 */ /* 0x000fea000383ffff */
.L_x_135:
[----:B-1----:R1:W2:Y:S02]  /*8210*/  SYNCS.PHASECHK.TRANS64.TRYWAIT P0, [R6+URZ], R5 ;  /* 0x00000005060075a7 */ /* 0x0022a4000800017f */
[----:B--2---:R-:W-:Y:S05]  /*8220*/  @!P0 NANOSLEEP.SYNCS 0x989680 ;  /* 0x009896800000895d */ /* 0x004fea0003900000 */
[----:B------:R-:W2:Y:S02]  /*8230*/  @!P0 SYNCS.PHASECHK.TRANS64 P0, [R6+URZ], R5 ;  /* 0x00000005060085a7 */ /* 0x000ea4000800007f */
[----:B--2---:R-:W-:Y:S05]  /*8240*/  @!P0 BRA `(.L_x_135) ;  /* 0xfffffffc00f08947 */ /* 0x004fea000383ffff */
[----:B------:R-:W-:Y:S05]  /*8250*/  BRA `(.L_x_164) ;  /* 0xfffffff000f07947 */ /* 0x000fea000383ffff */
.L_x_136:
[----:B-1----:R1:W2:Y:S02]  /*8260*/  SYNCS.PHASECHK.TRANS64.TRYWAIT P0, [R9+URZ], R4 ;  /* 0x00000004090075a7 */ /* 0x0022a4000800017f */
[----:B--2---:R-:W-:Y:S05]  /*8270*/  @!P0 NANOSLEEP.SYNCS 0x989680 ;  /* 0x009896800000895d */ /* 0x004fea0003900000 */
[----:B------:R-:W2:Y:S02]  /*8280*/  @!P0 SYNCS.PHASECHK.TRANS64 P0, [R9+URZ], R4 ;  /* 0x00000004090085a7 */ /* 0x000ea4000800007f */
[----:B--2---:R-:W-:Y:S05]  /*8290*/  @!P0 BRA `(.L_x_136) ;  /* 0xfffffffc00f08947 */ /* 0x004fea000383ffff */
[----:B------:R-:W-:Y:S05]  /*82a0*/  BRA `(.L_x_165) ;  /* 0xfffffff400007947 */ /* 0x000fea000383ffff */
.L_x_137:
[----:B-1----:R1:W2:Y:S02]  /*82b0*/  SYNCS.PHASECHK.TRANS64.TRYWAIT P0, [R6+URZ], R5 ;  /* 0x00000005060075a7 */ /* 0x0022a4000800017f */
[----:B--2---:R-:W-:Y:S05]  /*82c0*/  @!P0 NANOSLEEP.SYNCS 0x989680 ;  /* 0x009896800000895d */ /* 0x004fea0003900000 */
[----:B------:R-:W2:Y:S02]  /*82d0*/  @!P0 SYNCS.PHASECHK.TRANS64 P0, [R6+URZ], R5 ;  /* 0x00000005060085a7 */ /* 0x000ea4000800007f */
[----:B--2---:R-:W-:Y:S05]  /*82e0*/  @!P0 BRA `(.L_x_137) ;  /* 0xfffffffc00f08947 */ /* 0x004fea000383ffff */
[----:B------:R-:W-:Y:S05]  /*82f0*/  BRA `(.L_x_166) ;  /* 0xfffffff400107947 */ /* 0x000fea000383ffff */
.L_x_138:
[----:B-1----:R1:W2:Y:S02]  /*8300*/  SYNCS.PHASECHK.TRANS64.TRYWAIT P0, [R9+URZ], R4 ;  /* 0x00000004090075a7 */ /* 0x0022a4000800017f */
[----:B--2---:R-:W-:Y:S05]  /*8310*/  @!P0 NANOSLEEP.SYNCS 0x989680 ;  /* 0x009896800000895d */ /* 0x004fea0003900000 */
[----:B------:R-:W2:Y:S02]  /*8320*/  @!P0 SYNCS.PHASECHK.TRANS64 P0, [R9+URZ], R4 ;  /* 0x00000004090085a7 */ /* 0x000ea4000800007f */
[----:B--2---:R-:W-:Y:S05]  /*8330*/  @!P0 BRA `(.L_x_138) ;  /* 0xfffffffc00f08947 */ /* 0x004fea000383ffff */
[----:B------:R-:W-:Y:S05]  /*8340*/  BRA `(.L_x_167) ;  /* 0xfffffff400207947 */ /* 0x000fea000383ffff */
.L_x_139:
[----:B-1----:R1:W2:Y:S02]  /*8350*/  SYNCS.PHASECHK.TRANS64.TRYWAIT P0, [R6+URZ], R5 ;  /* 0x00000005060075a7 */ /* 0x0022a4000800017f */
[----:B--2---:R-:W-:Y:S05]  /*8360*/  @!P0 NANOSLEEP.SYNCS 0x989680 ;  /* 0x009896800000895d */ /* 0x004fea0003900000 */
[----:B------:R-:W2:Y:S02]  /*8370*/  @!P0 SYNCS.PHASECHK.TRANS64 P0, [R6+URZ], R5 ;  /* 0x00000005060085a7 */ /* 0x000ea4000800007f */
[----:B--2---:R-:W-:Y:S05]  /*8380*/  @!P0 BRA `(.L_x_139) ;  /* 0xfffffffc00f08947 */ /* 0x004fea000383ffff */
[----:B------:R-:W-:Y:S05]  /*8390*/  BRA `(.L_x_168) ;  /* 0xfffffff400307947 */ /* 0x000fea000383ffff */
.L_x_140:
[----:B-1----:R1:W2:Y:S02]  /*83a0*/  SYNCS.PHASECHK.TRANS64.TRYWAIT P0, [R9+URZ], R4 ;  /* 0x00000004090075a7 */ /* 0x0022a4000800017f */
[----:B--2---:R-:W-:Y:S05]  /*83b0*/  @!P0 NANOSLEEP.SYNCS 0x989680 ;  /* 0x009896800000895d */ /* 0x004fea0003900000 */
[----:B------:R-:W2:Y:S02]  /*83c0*/  @!P0 SYNCS.PHASECHK.TRANS64 P0, [R9+URZ], R4 ;  /* 0x00000004090085a7 */ /* 0x000ea4000800007f */
[----:B--2---:R-:W-:Y:S05]  /*83d0*/  @!P0 BRA `(.L_x_140) ;  /* 0xfffffffc00f08947 */ /* 0x004fea000383ffff */
[----:B------:R-:W-:Y:S05]  /*83e0*/  BRA `(.L_x_169) ;  /* 0xfffffff400407947 */ /* 0x000fea000383ffff */
.L_x_141:
[----:B-1----:R1:W2:Y:S02]  /*83f0*/  SYNCS.PHASECHK.TRANS64.TRYWAIT P0, [R6+URZ], R5 ;  /* 0x00000005060075a7 */ /* 0x0022a4000800017f */
[----:B--2---:R-:W-:Y:S05]  /*8400*/  @!P0 NANOSLEEP.SYNCS 0x989680 ;  /* 0x009896800000895d */ /* 0x004fea0003900000 */
[----:B------:R-:W2:Y:S02]  /*8410*/  @!P0 SYNCS.PHASECHK.TRANS64 P0, [R6+URZ], R5 ;  /* 0x00000005060085a7 */ /* 0x000ea4000800007f */
[----:B--2---:R-:W-:Y:S05]  /*8420*/  @!P0 BRA `(.L_x_141) ;  /* 0xfffffffc00f08947 */ /* 0x004fea000383ffff */
[----:B------:R-:W-:Y:S05]  /*8430*/  BRA `(.L_x_170) ;  /* 0xfffffff400507947 */ /* 0x000fea000383ffff */
.L_x_142:
[----:B-1----:R1:W2:Y:S02]  /*8440*/  SYNCS.PHASECHK.TRANS64.TRYWAIT P0, [R9+URZ], R4 ;  /* 0x00000004090075a7 */ /* 0x0022a4000800017f */
[----:B--2---:R-:W-:Y:S05]  /*8450*/  @!P0 NANOSLEEP.SYNCS 0x989680 ;  /* 0x009896800000895d */ /* 0x004fea0003900000 */
[----:B------:R-:W2:Y:S02]  /*8460*/  @!P0 SYNCS.PHASECHK.TRANS64 P0, [R9+URZ], R4 ;  /* 0x00000004090085a7 */ /* 0x000ea4000800007f */
[----:B--2---:R-:W-:Y:S05]  /*8470*/  @!P0 BRA `(.L_x_142) ;  /* 0xfffffffc00f08947 */ /* 0x004fea000383ffff */
[----:B------:R-:W-:Y:S05]  /*8480*/  BRA `(.L_x_171) ;  /* 0xfffffff400607947 */ /* 0x000fea000383ffff */
.L_x_143:
[----:B-1----:R1:W2:Y:S02]  /*8490*/  SYNCS.PHASECHK.TRANS64.TRYWAIT P0, [R6+URZ], R5 ;  /* 0x00000005060075a7 */ /* 0x0022a4000800017f */
[----:B--2---:R-:W-:Y:S05]  /*84a0*/  @!P0 NANOSLEEP.SYNCS 0x989680 ;  /* 0x009896800000895d */ /* 0x004fea0003900000 */
[----:B------:R-:W2:Y:S02]  /*84b0*/  @!P0 SYNCS.PHASECHK.TRANS64 P0, [R6+URZ], R5 ;  /* 0x00000005060085a7 */ /* 0x000ea4000800007f */
[----:B--2---:R-:W-:Y:S05]  /*84c0*/  @!P0 BRA `(.L_x_143) ;  /* 0xfffffffc00f08947 */ /* 0x004fea000383ffff */
[----:B------:R-:W-:Y:S05]  /*84d0*/  BRA `(.L_x_172) ;  /* 0xfffffff400707947 */ /* 0x000fea000383ffff */
.L_x_144:
[----:B-1----:R1:W2:Y:S02]  /*84e0*/  SYNCS.PHASECHK.TRANS64.TRYWAIT P0, [R9+URZ], R4 ;  /* 0x00000004090075a7 */ /* 0x0022a4000800017f */
[----:B--2---:R-:W-:Y:S05]  /*84f0*/  @!P0 NANOSLEEP.SYNCS 0x989680 ;  /* 0x009896800000895d */ /* 0x004fea0003900000 */
[----:B------:R-:W2:Y:S02]  /*8500*/  @!P0 SYNCS.PHASECHK.TRANS64 P0, [R9+URZ], R4 ;  /* 0x00000004090085a7 */ /* 0x000ea4000800007f */
[----:B--2---:R-:W-:Y:S05]  /*8510*/  @!P0 BRA `(.L_x_144) ;  /* 0xfffffffc00f08947 */ /* 0x004fea000383ffff */
[----:B------:R-:W-:Y:S05]  /*8520*/  BRA `(.L_x_173) ;  /* 0xfffffff400807947 */ /* 0x000fea000383ffff */
.L_x_145:
[----:B-1----:R1:W2:Y:S02]  /*8530*/  SYNCS.PHASECHK.TRANS64.TRYWAIT P0, [R6+URZ], R5 ;  /* 0x00000005060075a7 */ /* 0x0022a4000800017f */
[----:B--2---:R-:W-:Y:S05]  /*8540*/  @!P0 NANOSLEEP.SYNCS 0x989680 ;  /* 0x009896800000895d */ /* 0x004fea0003900000 */
[----:B------:R-:W2:Y:S02]  /*8550*/  @!P0 SYNCS.PHASECHK.TRANS64 P0, [R6+URZ], R5 ;  /* 0x00000005060085a7 */ /* 0x000ea4000800007f */
[----:B--2---:R-:W-:Y:S05]  /*8560*/  @!P0 BRA `(.L_x_145) ;  /* 0xfffffffc00f08947 */ /* 0x004fea000383ffff */
[----:B------:R-:W-:Y:S05]  /*8570*/  BRA `(.L_x_174) ;  /* 0xfffffff400907947 */ /* 0x000fea000383ffff */
.L_x_146:
[----:B--2---:R2:W3:Y:S02]  /*8580*/  SYNCS.PHASECHK.TRANS64.TRYWAIT P0, [R9+URZ], R4 ;  /* 0x00000004090075a7 */ /* 0x0044e4000800017f */
[----:B---3--:R-:W-:Y:S05]  /*8590*/  @!P0 NANOSLEEP.SYNCS 0x989680 ;  /* 0x009896800000895d */ /* 0x008fea0003900000 */
[----:B------:R-:W3:Y:S02]  /*85a0*/  @!P0 SYNCS.PHASECHK.TRANS64 P0, [R9+URZ], R4 ;  /* 0x00000004090085a7 */ /* 0x000ee4000800007f */
[----:B---3--:R-:W-:Y:S05]  /*85b0*/  @!P0 BRA `(.L_x_146) ;  /* 0xfffffffc00f08947 */ /* 0x008fea000383ffff */
[----:B------:R-:W-:Y:S05]  /*85c0*/  BRA `(.L_x_175) ;  /* 0xfffffff400987947 */ /* 0x000fea000383ffff */
.L_x_176:
[----:B------:R-:W-:-:S00]  /*85d0*/  BRA `(.L_x_176) ;  /* 0xfffffffc00fc7947 */ /* 0x000fc0000383ffff */
[----:B------:R-:W-:-:S00]  /*85e0*/  NOP ;  /* 0x0000000000007918 */ /* 0x000fc00000000000 */
        /* <DEDUP_REMOVED lines=9> */
.L_x_177:


//--------------------- .nv.global.init           --------------------------
	.section	.nv.global.init,"aw",@progbits
.nv.global.init:
	.type		$str$24,@object
	.size		$str$24,($str$25 - $str$24)
$str$24:
        /*0000*/ 	.byte	0x28, 0x61, 0x64, 0x64, 0x72, 0x65, 0x73, 0x73, 0x20, 0x26, 0x20, 0x6d, 0x61, 0x73, 0x6b, 0x29
        /*0010*/ 	.byte	0x20, 0x3d, 0x3d, 0x20, 0x30, 0x00
	.type		$str$25,@object
	.size		$str$25,(__unnamed_1 - $str$25)
$str$25:
        /*0016*/ 	.byte	0x2f, 0x74, 0x6d, 0x70, 0x2f, 0x63, 0x75, 0x74, 0x6c, 0x61, 0x73, 0x73, 0x5f, 0x73, 0x77, 0x65
        /*0026*/ 	.byte	0x65, 0x70, 0x5f, 0x73, 0x72, 0x63, 0x2f, 0x69, 0x6e, 0x63, 0x6c, 0x75, 0x64, 0x65, 0x2f, 0x63
        /*0036*/ 	.byte	0x75, 0x74, 0x65, 0x2f, 0x70, 0x6f, 0x69, 0x6e, 0x74, 0x65, 0x72, 0x5f, 0x66, 0x6c, 0x61, 0x67
        /*0046*/ 	.byte	0x67, 0x65, 0x64, 0x2e, 0x68, 0x70, 0x70, 0x00
	.type		__unnamed_1,@object
	.size		__unnamed_1,(.L_0 - __unnamed_1)
__unnamed_1:
        /*004e*/ 	.byte	0x61, 0x75, 0x74, 0x6f, 0x20, 0x63, 0x75, 0x74, 0x65, 0x3a, 0x3a, 0x61, 0x73, 0x5f, 0x70, 0x6f
        /* <DEDUP_REMOVED lines=27> */
        /*020e*/ 	.byte	0x3a, 0x43, 0x3c, 0x34, 0x30, 0x39, 0x36, 0x3e, 0x3e, 0x3e, 0x3e, 0x3e, 0x5d, 0x00
.L_0:


//--------------------- .nv.shared._ZN7cutlass13device_kernelINS_4gemm6kernel13GemmUniversalIN4cute5tupleIJiiiiEEENS1_10collective13CollectiveMmaINS1_37MainloopSm90TmaGmmaWarpSpecializedFP8ILi17ENS5_IJNS4_1CILi2EEENSA_ILi1EEESC_EEENS1_35KernelTmaWarpSpecializedCooperativeEEENS5_IJNSA_ILi128EEENSA_ILi64EEESH_EEENS_12float_e4m3_tENS5_IJlSC_lEEESJ_SK_NS4_8TiledMMAINS4_8MMA_AtomIJNS4_4SM904GMMA30MMA_64x64x32_F32E4M3E4M3_SS_TNILNSO_7ScaleInE1ELSQ_1EEEEEENS4_6LayoutISD_NS5_IJSC_NSA_ILi0EEESU_EEEEENS5_IJNS4_10UnderscoreESX_SX_EEEEENS4_13SM90_TMA_LOADENS4_14ComposedLayoutINS4_7SwizzleILi2ELi4ELi3EEENS4_18smem_ptr_flag_bitsILi8EEENST_INS5_IJNSA_ILi8EEESH_EEENS5_IJSH_SC_EEEEEEEvNS4_8identityENS4_23SM90_TMA_LOAD_MULTICASTES1A_vS1B_EENS_8epilogue10collective18CollectiveEpilogueINS1E_22Sm90TmaWarpSpecializedILi2ELi2ELi16ELb0ELb0EEEJSI_NS5_IJSG_NSA_ILi32EEEEEESJ_SK_SJ_SK_NS1E_6fusion15FusionCallbacksIS1I_NS1L_23LinCombPerRowBiasEltActINS1E_6thread4ReLuESJ_fSJ_SJ_fLi16ELNS_15FloatRoundStyleE2EEESI_S1K_JEEES10_NS11_INS12_ILi1ELi4ELi3EEES15_NST_INS5_IJS16_S1J_EEENS5_IJS1J_SC_EEEEEEENS4_39AutoVectorizingCopyWithAssumedAlignmentILi128EEENS4_14SM90_TMA_STOREES1X_S1Z_NS4_9Copy_AtomIJNS4_17SM90_U32x4_STSM_NENS_6half_tEEEEvEEEvvEEEEvNT_6ParamsE --------------------------
	.section	.nv.shared._ZN7cutlass13device_kernelINS_4gemm6kernel13GemmUniversalIN4cute5tupleIJiiiiEEENS1_10collective13CollectiveMmaINS1_37MainloopSm90TmaGmmaWarpSpecializedFP8ILi17ENS5_IJNS4_1CILi2EEENSA_ILi1EEESC_EEENS1_35KernelTmaWarpSpecializedCooperativeEEENS5_IJNSA_ILi128EEENSA_ILi64EEESH_EEENS_12float_e4m3_tENS5_IJlSC_lEEESJ_SK_NS4_8TiledMMAINS4_8MMA_AtomIJNS4_4SM904GMMA30MMA_64x64x32_F32E4M3E4M3_SS_TNILNSO_7ScaleInE1ELSQ_1EEEEEENS4_6LayoutISD_NS5_IJSC_NSA_ILi0EEESU_EEEEENS5_IJNS4_10UnderscoreESX_SX_EEEEENS4_13SM90_TMA_LOADENS4_14ComposedLayoutINS4_7SwizzleILi2ELi4ELi3EEENS4_18smem_ptr_flag_bitsILi8EEENST_INS5_IJNSA_ILi8EEESH_EEENS5_IJSH_SC_EEEEEEEvNS4_8identityENS4_23SM90_TMA_LOAD_MULTICASTES1A_vS1B_EENS_8epilogue10collective18CollectiveEpilogueINS1E_22Sm90TmaWarpSpecializedILi2ELi2ELi16ELb0ELb0EEEJSI_NS5_IJSG_NSA_ILi32EEEEEESJ_SK_SJ_SK_NS1E_6fusion15FusionCallbacksIS1I_NS1L_23LinCombPerRowBiasEltActINS1E_6thread4ReLuESJ_fSJ_SJ_fLi16ELNS_15FloatRoundStyleE2EEESI_S1K_JEEES10_NS11_INS12_ILi1ELi4ELi3EEES15_NST_INS5_IJS16_S1J_EEENS5_IJS1J_SC_EEEEEEENS4_39AutoVectorizingCopyWithAssumedAlignmentILi128EEENS4_14SM90_TMA_STOREES1X_S1Z_NS4_9Copy_AtomIJNS4_17SM90_U32x4_STSM_NENS_6half_tEEEEvEEEvvEEEEvNT_6ParamsE,"aw",@nobits
	.sectionflags	@""
	.align	16
	.zero		1024


//--------------------- .nv.shared.reserved.0     --------------------------
	.section	.nv.shared.reserved.0,"aw",@nobits
	.weak		__nv_reservedSMEM_offset_0_alias
	.size		__nv_reservedSMEM_offset_0_alias, 0, 0
	.other		__nv_reservedSMEM_offset_0_alias,@"STO_CUDA_RESERVED_SHARED STV_DEFAULT"
__nv_reservedSMEM_offset_0_alias:
	.zero		0


//--------------------- .nv.global                --------------------------
	.section	.nv.global,"aw",@nobits
.nv.global:
	.type		_ZN39_INTERNAL_6431beef_4_k_cu_7e9165a0_27544cute1_E,@object
	.size		_ZN39_INTERNAL_6431beef_4_k_cu_7e9165a0_27544cute1_E,(_ZN39_INTERNAL_6431beef_4_k_cu_7e9165a0_27544cuda3std3__45__cpo6cbeginE - _ZN39_INTERNAL_6431beef_4_k_cu_7e9165a0_27544cute1_E)
_ZN39_INTERNAL_6431beef_4_k_cu_7e9165a0_27544cute1_E:
	.zero		1
	.type		_ZN39_INTERNAL_6431beef_4_k_cu_7e9165a0_27544cuda3std3__45__cpo6cbeginE,@object
	.size		_ZN39_INTERNAL_6431beef_4_k_cu_7e9165a0_27544cuda3std3__45__cpo6cbeginE,(_ZN39_INTERNAL_6431beef_4_k_cu_7e9165a0_27544cuda3std3__48in_placeE - _ZN39_INTERNAL_6431beef_4_k_cu_7e9165a0_27544cuda3std3__45__cpo6cbeginE)
_ZN39_INTERNAL_6431beef_4_k_cu_7e9165a0_27544cuda3std3__45__cpo6cbeginE:
	.zero		1
	.type		_ZN39_INTERNAL_6431beef_4_k_cu_7e9165a0_27544cuda3std3__48in_placeE,@object
	.size		_ZN39_INTERNAL_6431beef_4_k_cu_7e9165a0_27544cuda3std3__48in_placeE,(_ZN39_INTERNAL_6431beef_4_k_cu_7e9165a0_27544cuda3std6ranges3__45__cpo9iter_moveE - _ZN39_INTERNAL_6431beef_4_k_cu_7e9165a0_27544cuda3std3__48in_placeE)
_ZN39_INTERNAL_6431beef_4_k_cu_7e9165a0_27544cuda3std3__48in_placeE:
	.zero		1
	.type		_ZN39_INTERNAL_6431beef_4_k_cu_7e9165a0_27544cuda3std6ranges3__45__cpo9iter_moveE,@object
	.size		_ZN39_INTERNAL_6431beef_4_k_cu_7e9165a0_27544cuda3std6ranges3__45__cpo9iter_moveE,(_ZN39_INTERNAL_6431beef_4_k_cu_7e9165a0_27544cuda3std3__45__cpo5beginE - _ZN39_INTERNAL_6431beef_4_k_cu_7e9165a0_27544cuda3std6ranges3__45__cpo9iter_moveE)
_ZN39_INTERNAL_6431beef_4_k_cu_7e9165a0_27544cuda3std6ranges3__45__cpo9iter_moveE:
	.zero		1
	.type		_ZN39_INTERNAL_6431beef_4_k_cu_7e9165a0_27544cuda3std3__45__cpo5beginE,@object
	.size		_ZN39_INTERNAL_6431beef_4_k_cu_7e9165a0_27544cuda3std3__45__cpo5beginE,(_ZN39_INTERNAL_6431beef_4_k_cu_7e9165a0_27544cuda3std3__441_GLOBAL__N__6431beef_4_k_cu_7e9165a0_27546ignoreE - _ZN39_INTERNAL_6431beef_4_k_cu_7e9165a0_27544cuda3std3__45__cpo5beginE)
_ZN39_INTERNAL_6431beef_4_k_cu_7e9165a0_27544cuda3std3__45__cpo5beginE:
	.zero		1
	.type		_ZN39_INTERNAL_6431beef_4_k_cu_7e9165a0_27544cuda3std3__441_GLOBAL__N__6431beef_4_k_cu_7e9165a0_27546ignoreE,@object
	.size		_ZN39_INTERNAL_6431beef_4_k_cu_7e9165a0_27544cuda3std3__441_GLOBAL__N__6431beef_4_k_cu_7e9165a0_27546ignoreE,(_ZN39_INTERNAL_6431beef_4_k_cu_7e9165a0_27544cute7productE - _ZN39_INTERNAL_6431beef_4_k_cu_7e9165a0_27544cuda3std3__441_GLOBAL__N__6431beef_4_k_cu_7e9165a0_27546ignoreE)
_ZN39_INTERNAL_6431beef_4_k_cu_7e9165a0_27544cuda3std3__441_GLOBAL__N__6431beef_4_k_cu_7e9165a0_27546ignoreE:
	.zero		1
	.type		_ZN39_INTERNAL_6431beef_4_k_cu_7e9165a0_27544cute7productE,@object
	.size		_ZN39_INTERNAL_6431beef_4_k_cu_7e9165a0_27544cute7productE,(_ZN39_INTERNAL_6431beef_4_k_cu_7e9165a0_27544cuda3std3__45__cpo3endE - _ZN39_INTERNAL_6431beef_4_k_cu_7e9165a0_27544cute7productE)
_ZN39_INTERNAL_6431beef_4_k_cu_7e9165a0_27544cute7productE:
	.zero		1
	.type		_ZN39_INTERNAL_6431beef_4_k_cu_7e9165a0_27544cuda3std3__45__cpo3endE,@object
	.size		_ZN39_INTERNAL_6431beef_4_k_cu_7e9165a0_27544cuda3std3__45__cpo3endE,(_ZN39_INTERNAL_6431beef_4_k_cu_7e9165a0_27544cuda3std3__419piecewise_constructE - _ZN39_INTERNAL_6431beef_4_k_cu_7e9165a0_27544cuda3std3__45__cpo3endE)
_ZN39_INTERNAL_6431beef_4_k_cu_7e9165a0_27544cuda3std3__45__cpo3endE:
	.zero		1
	.type		_ZN39_INTERNAL_6431beef_4_k_cu_7e9165a0_27544cuda3std3__419piecewise_constructE,@object
	.size		_ZN39_INTERNAL_6431beef_4_k_cu_7e9165a0_27544cuda3std3__419piecewise_constructE,(_ZN39_INTERNAL_6431beef_4_k_cu_7e9165a0_27544cuda3std3__45__cpo4cendE - _ZN39_INTERNAL_6431beef_4_k_cu_7e9165a0_27544cuda3std3__419piecewise_constructE)
_ZN39_INTERNAL_6431beef_4_k_cu_7e9165a0_27544cuda3std3__419piecewise_constructE:
	.zero		1
	.type		_ZN39_INTERNAL_6431beef_4_k_cu_7e9165a0_27544cuda3std3__45__cpo4cendE,@object
	.size		_ZN39_INTERNAL_6431beef_4_k_cu_7e9165a0_27544cuda3std3__45__cpo4cendE,(_ZN39_INTERNAL_6431beef_4_k_cu_7e9165a0_27544cuda3std6ranges3__45__cpo4swapE - _ZN39_INTERNAL_6431beef_4_k_cu_7e9165a0_27544cuda3std3__45__cpo4cendE)
_ZN39_INTERNAL_6431beef_4_k_cu_7e9165a0_27544cuda3std3__45__cpo4cendE:
	.zero		1
	.type		_ZN39_INTERNAL_6431beef_4_k_cu_7e9165a0_27544cuda3std6ranges3__45__cpo4swapE,@object
	.size		_ZN39_INTERNAL_6431beef_4_k_cu_7e9165a0_27544cuda3std6ranges3__45__cpo4swapE,(.L_8 - _ZN39_INTERNAL_6431beef_4_k_cu_7e9165a0_27544cuda3std6ranges3__45__cpo4swapE)
_ZN39_INTERNAL_6431beef_4_k_cu_7e9165a0_27544cuda3std6ranges3__45__cpo4swapE:
	.zero		1
.L_8:


//--------------------- .nv.constant0._ZN7cutlass13device_kernelINS_4gemm6kernel13GemmUniversalIN4cute5tupleIJiiiiEEENS1_10collective13CollectiveMmaINS1_37MainloopSm90TmaGmmaWarpSpecializedFP8ILi17ENS5_IJNS4_1CILi2EEENSA_ILi1EEESC_EEENS1_35KernelTmaWarpSpecializedCooperativeEEENS5_IJNSA_ILi128EEENSA_ILi64EEESH_EEENS_12float_e4m3_tENS5_IJlSC_lEEESJ_SK_NS4_8TiledMMAINS4_8MMA_AtomIJNS4_4SM904GMMA30MMA_64x64x32_F32E4M3E4M3_SS_TNILNSO_7ScaleInE1ELSQ_1EEEEEENS4_6LayoutISD_NS5_IJSC_NSA_ILi0EEESU_EEEEENS5_IJNS4_10UnderscoreESX_SX_EEEEENS4_13SM90_TMA_LOADENS4_14ComposedLayoutINS4_7SwizzleILi2ELi4ELi3EEENS4_18smem_ptr_flag_bitsILi8EEENST_INS5_IJNSA_ILi8EEESH_EEENS5_IJSH_SC_EEEEEEEvNS4_8identityENS4_23SM90_TMA_LOAD_MULTICASTES1A_vS1B_EENS_8epilogue10collective18CollectiveEpilogueINS1E_22Sm90TmaWarpSpecializedILi2ELi2ELi16ELb0ELb0EEEJSI_NS5_IJSG_NSA_ILi32EEEEEESJ_SK_SJ_SK_NS1E_6fusion15FusionCallbacksIS1I_NS1L_23LinCombPerRowBiasEltActINS1E_6thread4ReLuESJ_fSJ_SJ_fLi16ELNS_15FloatRoundStyleE2EEESI_S1K_JEEES10_NS11_INS12_ILi1ELi4ELi3EEES15_NST_INS5_IJS16_S1J_EEENS5_IJS1J_SC_EEEEEEENS4_39AutoVectorizingCopyWithAssumedAlignmentILi128EEENS4_14SM90_TMA_STOREES1X_S1Z_NS4_9Copy_AtomIJNS4_17SM90_U32x4_STSM_NENS_6half_tEEEEvEEEvvEEEEvNT_6ParamsE --------------------------
	.section	.nv.constant0._ZN7cutlass13device_kernelINS_4gemm6kernel13GemmUniversalIN4cute5tupleIJiiiiEEENS1_10collective13CollectiveMmaINS1_37MainloopSm90TmaGmmaWarpSpecializedFP8ILi17ENS5_IJNS4_1CILi2EEENSA_ILi1EEESC_EEENS1_35KernelTmaWarpSpecializedCooperativeEEENS5_IJNSA_ILi128EEENSA_ILi64EEESH_EEENS_12float_e4m3_tENS5_IJlSC_lEEESJ_SK_NS4_8TiledMMAINS4_8MMA_AtomIJNS4_4SM904GMMA30MMA_64x64x32_F32E4M3E4M3_SS_TNILNSO_7ScaleInE1ELSQ_1EEEEEENS4_6LayoutISD_NS5_IJSC_NSA_ILi0EEESU_EEEEENS5_IJNS4_10UnderscoreESX_SX_EEEEENS4_13SM90_TMA_LOADENS4_14ComposedLayoutINS4_7SwizzleILi2ELi4ELi3EEENS4_18smem_ptr_flag_bitsILi8EEENST_INS5_IJNSA_ILi8EEESH_EEENS5_IJSH_SC_EEEEEEEvNS4_8identityENS4_23SM90_TMA_LOAD_MULTICASTES1A_vS1B_EENS_8epilogue10collective18CollectiveEpilogueINS1E_22Sm90TmaWarpSpecializedILi2ELi2ELi16ELb0ELb0EEEJSI_NS5_IJSG_NSA_ILi32EEEEEESJ_SK_SJ_SK_NS1E_6fusion15FusionCallbacksIS1I_NS1L_23LinCombPerRowBiasEltActINS1E_6thread4ReLuESJ_fSJ_SJ_fLi16ELNS_15FloatRoundStyleE2EEESI_S1K_JEEES10_NS11_INS12_ILi1ELi4ELi3EEES15_NST_INS5_IJS16_S1J_EEENS5_IJS1J_SC_EEEEEEENS4_39AutoVectorizingCopyWithAssumedAlignmentILi128EEENS4_14SM90_TMA_STOREES1X_S1Z_NS4_9Copy_AtomIJNS4_17SM90_U32x4_STSM_NENS_6half_tEEEEvEEEvvEEEEvNT_6ParamsE,"a",@progbits
	.sectionflags	@""
	.align	4
.nv.constant0._ZN7cutlass13device_kernelINS_4gemm6kernel13GemmUniversalIN4cute5tupleIJiiiiEEENS1_10collective13CollectiveMmaINS1_37MainloopSm90TmaGmmaWarpSpecializedFP8ILi17ENS5_IJNS4_1CILi2EEENSA_ILi1EEESC_EEENS1_35KernelTmaWarpSpecializedCooperativeEEENS5_IJNSA_ILi128EEENSA_ILi64EEESH_EEENS_12float_e4m3_tENS5_IJlSC_lEEESJ_SK_NS4_8TiledMMAINS4_8MMA_AtomIJNS4_4SM904GMMA30MMA_64x64x32_F32E4M3E4M3_SS_TNILNSO_7ScaleInE1ELSQ_1EEEEEENS4_6LayoutISD_NS5_IJSC_NSA_ILi0EEESU_EEEEENS5_IJNS4_10UnderscoreESX_SX_EEEEENS4_13SM90_TMA_LOADENS4_14ComposedLayoutINS4_7SwizzleILi2ELi4ELi3EEENS4_18smem_ptr_flag_bitsILi8EEENST_INS5_IJNSA_ILi8EEESH_EEENS5_IJSH_SC_EEEEEEEvNS4_8identityENS4_23SM90_TMA_LOAD_MULTICASTES1A_vS1B_EENS_8epilogue10collective18CollectiveEpilogueINS1E_22Sm90TmaWarpSpecializedILi2ELi2ELi16ELb0ELb0EEEJSI_NS5_IJSG_NSA_ILi32EEEEEESJ_SK_SJ_SK_NS1E_6fusion15FusionCallbacksIS1I_NS1L_23LinCombPerRowBiasEltActINS1E_6thread4ReLuESJ_fSJ_SJ_fLi16ELNS_15FloatRoundStyleE2EEESI_S1K_JEEES10_NS11_INS12_ILi1ELi4ELi3EEES15_NST_INS5_IJS16_S1J_EEENS5_IJS1J_SC_EEEEEEENS4_39AutoVectorizingCopyWithAssumedAlignmentILi128EEENS4_14SM90_TMA_STOREES1X_S1Z_NS4_9Copy_AtomIJNS4_17SM90_U32x4_STSM_NENS_6half_tEEEEvEEEvvEEEEvNT_6ParamsE:
	.zero		2432


//--------------------- SYMBOLS --------------------------

	.type		.nv.reservedSmem.offset0,@object
	.size		.nv.reservedSmem.offset0,0x4
	.type		__assertfail,@function
